def attn_fwd(
    Q,
    K,
    V,
    Out,
    Lse,
    sm_scale,
    stride_qz,
    stride_qh,
    stride_qm,
    stride_qk,
    stride_kz,
    stride_kh,
    stride_kn,
    stride_kk,
    stride_vz,
    stride_vh,
    stride_vn,
    stride_vk,
    stride_oz,
    stride_oh,
    stride_om,
    stride_ok,
    seqlen_q,
    seqlen_k,
    BLOCK_M: tl.constexpr,
    BLOCK_N: tl.constexpr,
    HEAD_DIM: tl.constexpr,
    CAUSAL: tl.constexpr,
):
    start_m = tl.program_id(0)
    off_hz = tl.program_id(1)
    q_off = off_hz * stride_qh
    k_off = off_hz * stride_kh
    v_off = off_hz * stride_vh
    offs_m = start_m * BLOCK_M + tl.arange(0, BLOCK_M)
    offs_d = tl.arange(0, HEAD_DIM)
    offs_n = tl.arange(0, BLOCK_N)
    q_ptrs = Q + q_off + offs_m[:, None] * stride_qm + offs_d[None, :] * stride_qk
    k_ptrs = K + k_off + offs_d[:, None] * stride_kk + offs_n[None, :] * stride_kn
    v_ptrs = V + v_off + offs_n[:, None] * stride_vn + offs_d[None, :] * stride_vk
    m_i = tl.full([BLOCK_M], float("-inf"), dtype=tl.float32)
    l_i = tl.zeros([BLOCK_M], dtype=tl.float32) + 1.0
    acc = tl.zeros([BLOCK_M, HEAD_DIM], dtype=tl.float32)
    q = tl.load(q_ptrs)
    acc, l_i, m_i = _attn_fwd_inner(
        acc,
        l_i,
        m_i,
        q,
        k_ptrs,
        v_ptrs,
        sm_scale,
        stride_kn,
        stride_vn,
        start_m,
        seqlen_k,
        BLOCK_M,
        BLOCK_N,
        HEAD_DIM,
        CAUSAL,
    )
    acc = acc / l_i[:, None]
    lse = m_i + tl.math.log2(l_i) / 1.4426950408889634
    o_ptrs = (
        Out
        + off_hz * stride_oh
        + offs_m[:, None] * stride_om
        + offs_d[None, :] * stride_ok
    )
    tl.store(o_ptrs, acc.to(Out.dtype.element_ty))
    tl.store(Lse + off_hz * seqlen_q + offs_m, lse)

# config = {"BLOCK_M": 64, "BLOCK_N": 16, "HEAD_DIM": 128, "arch": "sm_100", "causal": true, "dtype": "bf16", "num_stages": 2, "num_warps": 4}
# arch = sm_100


// ===== COMPILED SASS (sm_100a) =====

	.target	sm_100a

	.elftype	@"ET_EXEC"


//--------------------- .note.nv.tkinfo           --------------------------
	.section	.note.nv.tkinfo,"",@"SHT_NOTE"
	.sectionflags	@"SHF_NOTE_NV_TKINFO"
	.tkinfo
        /*0018*/ 	.word	0x00000081
        /*0030*/ 	.string	""
        /*0030*/ 	.string	"ptxas-blackwell"
        /*0030*/ 	.string	"Cuda compilation tools, release 12.9, V12.9.86"
        /*0030*/ 	.string	"Build cuda_12.9.r12.9/compiler.36037853_0"
        /*0030*/ 	.string	"-v  -suppress-debug-info  -lineinfo  -arch sm_100a "



//--------------------- .note.nv.cuver            --------------------------
	.section	.note.nv.cuver,"",@"SHT_NOTE"
	.sectionflags	@"SHF_NOTE_NV_CUVER"
        /*0018*/ 	.short	0x0001
        /*001a*/ 	.short	0x0064
        /*001c*/ 	.short	0x0001
        /*001e*/ 	.short	0x0000
        /*0020*/ 	.short	0x0001
        /*0022*/ 	.short	0x0000


//--------------------- .nv.info                  --------------------------
	.section	.nv.info,"",@"SHT_CUDA_INFO"
	.align	4


	//----- nvinfo : EIATTR_REGCOUNT
	.align		4
        /*0000*/ 	.byte	0x04, 0x2f
        /*0002*/ 	.short	(.L_5 - .L_4)
	.align		4
.L_4:
        /*0004*/ 	.word	index@(attn_fwd)
        /*0008*/ 	.word	0x000000a8


	//----- nvinfo : EIATTR_FRAME_SIZE
	.align		4
.L_5:
        /*000c*/ 	.byte	0x04, 0x11
        /*000e*/ 	.short	(.L_7 - .L_6)
	.align		4
.L_6:
        /*0010*/ 	.word	index@($__internal_2_$__cuda_sm10x_tcgen05_guardrail_trap_unallocated_columns_being_dealloced)
        /*0014*/ 	.word	0x00000000


	//----- nvinfo : EIATTR_FRAME_SIZE
	.align		4
.L_7:
        /*0018*/ 	.byte	0x04, 0x11
        /*001a*/ 	.short	(.L_9 - .L_8)
	.align		4
.L_8:
        /*001c*/ 	.word	index@($__internal_1_$__cuda_sm10x_tcgen05_guardrail_trap_phase_invalid_during_alloc)
        /*0020*/ 	.word	0x00000000


	//----- nvinfo : EIATTR_FRAME_SIZE
	.align		4
.L_9:
        /*0024*/ 	.byte	0x04, 0x11
        /*0026*/ 	.short	(.L_11 - .L_10)
	.align		4
.L_10:
        /*0028*/ 	.word	index@($__internal_0_$__cuda_sm10x_tcgen05_guardrail_trap_col_being_dealloced_not_returned_by_alloc)
        /*002c*/ 	.word	0x00000000


	//----- nvinfo : EIATTR_FRAME_SIZE
	.align		4
.L_11:
        /*0030*/ 	.byte	0x04, 0x11
        /*0032*/ 	.short	(.L_13 - .L_12)
	.align		4
.L_12:
        /*0034*/ 	.word	index@(attn_fwd)
        /*0038*/ 	.word	0x00000000


	//----- nvinfo : EIATTR_MIN_STACK_SIZE
	.align		4
.L_13:
        /*003c*/ 	.byte	0x04, 0x12
        /*003e*/ 	.short	(.L_15 - .L_14)
	.align		4
.L_14:
        /*0040*/ 	.word	index@(attn_fwd)
        /*0044*/ 	.word	0x00000000
.L_15:


//--------------------- .nv.info.attn_fwd         --------------------------
	.section	.nv.info.attn_fwd,"",@"SHT_CUDA_INFO"
	.sectionflags	@""
	.align	4


	//----- nvinfo : EIATTR_CUDA_API_VERSION
	.align		4
        /*0000*/ 	.byte	0x04, 0x37
        /*0002*/ 	.short	(.L_17 - .L_16)
.L_16:
        /*0004*/ 	.word	0x00000081


	//----- nvinfo : EIATTR_KPARAM_INFO
	.align		4
.L_17:
        /*0008*/ 	.byte	0x04, 0x17
        /*000a*/ 	.short	(.L_19 - .L_18)
.L_18:
        /*000c*/ 	.word	0x00000000
        /*0010*/ 	.short	0x0019
        /*0012*/ 	.short	0x0080
        /*0014*/ 	.byte	0x00, 0xf4, 0x21, 0x00


	//----- nvinfo : EIATTR_KPARAM_INFO
	.align		4
.L_19:
        /*0018*/ 	.byte	0x04, 0x17
        /*001a*/ 	.short	(.L_21 - .L_20)
.L_20:
        /*001c*/ 	.word	0x00000000
        /*0020*/ 	.short	0x0018
        /*0022*/ 	.short	0x0078
        /*0024*/ 	.byte	0x00, 0xf4, 0x21, 0x00


	//----- nvinfo : EIATTR_KPARAM_INFO
	.align		4
.L_21:
        /*0028*/ 	.byte	0x04, 0x17
        /*002a*/ 	.short	(.L_23 - .L_22)
.L_22:
        /*002c*/ 	.word	0x00000000
        /*0030*/ 	.short	0x0017
        /*0032*/ 	.short	0x0070
        /*0034*/ 	.byte	0x00, 0xf0, 0x11, 0x00


	//----- nvinfo : EIATTR_KPARAM_INFO
	.align		4
.L_23:
        /*0038*/ 	.byte	0x04, 0x17
        /*003a*/ 	.short	(.L_25 - .L_24)
.L_24:
        /*003c*/ 	.word	0x00000000
        /*0040*/ 	.short	0x0016
        /*0042*/ 	.short	0x006c
        /*0044*/ 	.byte	0x00, 0xf0, 0x11, 0x00


	//----- nvinfo : EIATTR_KPARAM_INFO
	.align		4
.L_25:
        /*0048*/ 	.byte	0x04, 0x17
        /*004a*/ 	.short	(.L_27 - .L_26)
.L_26:
        /*004c*/ 	.word	0x00000000
        /*0050*/ 	.short	0x0015
        /*0052*/ 	.short	0x0068
        /*0054*/ 	.byte	0x00, 0xf0, 0x11, 0x00


	//----- nvinfo : EIATTR_KPARAM_INFO
	.align		4
.L_27:
        /*0058*/ 	.byte	0x04, 0x17
        /*005a*/ 	.short	(.L_29 - .L_28)
.L_28:
        /*005c*/ 	.word	0x00000000
        /*0060*/ 	.short	0x0014
        /*0062*/ 	.short	0x0064
        /*0064*/ 	.byte	0x00, 0xf0, 0x11, 0x00


	//----- nvinfo : EIATTR_KPARAM_INFO
	.align		4
.L_29:
        /*0068*/ 	.byte	0x04, 0x17
        /*006a*/ 	.short	(.L_31 - .L_30)
.L_30:
        /*006c*/ 	.word	0x00000000
        /*0070*/ 	.short	0x0013
        /*0072*/ 	.short	0x0060
        /*0074*/ 	.byte	0x00, 0xf0, 0x11, 0x00


	//----- nvinfo : EIATTR_KPARAM_INFO
	.align		4
.L_31:
        /*0078*/ 	.byte	0x04, 0x17
        /*007a*/ 	.short	(.L_33 - .L_32)
.L_32:
        /*007c*/ 	.word	0x00000000
        /*0080*/ 	.short	0x0012
        /*0082*/ 	.short	0x005c
        /*0084*/ 	.byte	0x00, 0xf0, 0x11, 0x00


	//----- nvinfo : EIATTR_KPARAM_INFO
	.align		4
.L_33:
        /*0088*/ 	.byte	0x04, 0x17
        /*008a*/ 	.short	(.L_35 - .L_34)
.L_34:
        /*008c*/ 	.word	0x00000000
        /*0090*/ 	.short	0x0011
        /*0092*/ 	.short	0x0058
        /*0094*/ 	.byte	0x00, 0xf0, 0x11, 0x00


	//----- nvinfo : EIATTR_KPARAM_INFO
	.align		4
.L_35:
        /*0098*/ 	.byte	0x04, 0x17
        /*009a*/ 	.short	(.L_37 - .L_36)
.L_36:
        /*009c*/ 	.word	0x00000000
        /*00a0*/ 	.short	0x0010
        /*00a2*/ 	.short	0x0054
        /*00a4*/ 	.byte	0x00, 0xf0, 0x11, 0x00


	//----- nvinfo : EIATTR_KPARAM_INFO
	.align		4
.L_37:
        /*00a8*/ 	.byte	0x04, 0x17
        /*00aa*/ 	.short	(.L_39 - .L_38)
.L_38:
        /*00ac*/ 	.word	0x00000000
        /*00b0*/ 	.short	0x000f
        /*00b2*/ 	.short	0x0050
        /*00b4*/ 	.byte	0x00, 0xf0, 0x11, 0x00


	//----- nvinfo : EIATTR_KPARAM_INFO
	.align		4
.L_39:
        /*00b8*/ 	.byte	0x04, 0x17
        /*00ba*/ 	.short	(.L_41 - .L_40)
.L_40:
        /*00bc*/ 	.word	0x00000000
        /*00c0*/ 	.short	0x000e
        /*00c2*/ 	.short	0x004c
        /*00c4*/ 	.byte	0x00, 0xf0, 0x11, 0x00


	//----- nvinfo : EIATTR_KPARAM_INFO
	.align		4
.L_41:
        /*00c8*/ 	.byte	0x04, 0x17
        /*00ca*/ 	.short	(.L_43 - .L_42)
.L_42:
        /*00cc*/ 	.word	0x00000000
        /*00d0*/ 	.short	0x000d
        /*00d2*/ 	.short	0x0048
        /*00d4*/ 	.byte	0x00, 0xf0, 0x11, 0x00


	//----- nvinfo : EIATTR_KPARAM_INFO
	.align		4
.L_43:
        /*00d8*/ 	.byte	0x04, 0x17
        /*00da*/ 	.short	(.L_45 - .L_44)
.L_44:
        /*00dc*/ 	.word	0x00000000
        /*00e0*/ 	.short	0x000c
        /*00e2*/ 	.short	0x0044
        /*00e4*/ 	.byte	0x00, 0xf0, 0x11, 0x00


	//----- nvinfo : EIATTR_KPARAM_INFO
	.align		4
.L_45:
        /*00e8*/ 	.byte	0x04, 0x17
        /*00ea*/ 	.short	(.L_47 - .L_46)
.L_46:
        /*00ec*/ 	.word	0x00000000
        /*00f0*/ 	.short	0x000b
        /*00f2*/ 	.short	0x0040
        /*00f4*/ 	.byte	0x00, 0xf0, 0x11, 0x00


	//----- nvinfo : EIATTR_KPARAM_INFO
	.align		4
.L_47:
        /*00f8*/ 	.byte	0x04, 0x17
        /*00fa*/ 	.short	(.L_49 - .L_48)
.L_48:
        /*00fc*/ 	.word	0x00000000
        /*0100*/ 	.short	0x000a
        /*0102*/ 	.short	0x003c
        /*0104*/ 	.byte	0x00, 0xf0, 0x11, 0x00


	//----- nvinfo : EIATTR_KPARAM_INFO
	.align		4
.L_49:
        /*0108*/ 	.byte	0x04, 0x17
        /*010a*/ 	.short	(.L_51 - .L_50)
.L_50:
        /*010c*/ 	.word	0x00000000
        /*0110*/ 	.short	0x0009
        /*0112*/ 	.short	0x0038
        /*0114*/ 	.byte	0x00, 0xf0, 0x11, 0x00


	//----- nvinfo : EIATTR_KPARAM_INFO
	.align		4
.L_51:
        /*0118*/ 	.byte	0x04, 0x17
        /*011a*/ 	.short	(.L_53 - .L_52)
.L_52:
        /*011c*/ 	.word	0x00000000
        /*0120*/ 	.short	0x0008
        /*0122*/ 	.short	0x0034
        /*0124*/ 	.byte	0x00, 0xf0, 0x11, 0x00


	//----- nvinfo : EIATTR_KPARAM_INFO
	.align		4
.L_53:
        /*0128*/ 	.byte	0x04, 0x17
        /*012a*/ 	.short	(.L_55 - .L_54)
.L_54:
        /*012c*/ 	.word	0x00000000
        /*0130*/ 	.short	0x0007
        /*0132*/ 	.short	0x0030
        /*0134*/ 	.byte	0x00, 0xf0, 0x11, 0x00


	//----- nvinfo : EIATTR_KPARAM_INFO
	.align		4
.L_55:
        /*0138*/ 	.byte	0x04, 0x17
        /*013a*/ 	.short	(.L_57 - .L_56)
.L_56:
        /*013c*/ 	.word	0x00000000
        /*0140*/ 	.short	0x0006
        /*0142*/ 	.short	0x002c
        /*0144*/ 	.byte	0x00, 0xf0, 0x11, 0x00


	//----- nvinfo : EIATTR_KPARAM_INFO
	.align		4
.L_57:
        /*0148*/ 	.byte	0x04, 0x17
        /*014a*/ 	.short	(.L_59 - .L_58)
.L_58:
        /*014c*/ 	.word	0x00000000
        /*0150*/ 	.short	0x0005
        /*0152*/ 	.short	0x0028
        /*0154*/ 	.byte	0x00, 0xf0, 0x11, 0x00


	//----- nvinfo : EIATTR_KPARAM_INFO
	.align		4
.L_59:
        /*0158*/ 	.byte	0x04, 0x17
        /*015a*/ 	.short	(.L_61 - .L_60)
.L_60:
        /*015c*/ 	.word	0x00000000
        /*0160*/ 	.short	0x0004
        /*0162*/ 	.short	0x0020
        /*0164*/ 	.byte	0x00, 0xf4, 0x21, 0x00


	//----- nvinfo : EIATTR_KPARAM_INFO
	.align		4
.L_61:
        /*0168*/ 	.byte	0x04, 0x17
        /*016a*/ 	.short	(.L_63 - .L_62)
.L_62:
        /*016c*/ 	.word	0x00000000
        /*0170*/ 	.short	0x0003
        /*0172*/ 	.short	0x0018
        /*0174*/ 	.byte	0x00, 0xf4, 0x21, 0x00


	//----- nvinfo : EIATTR_KPARAM_INFO
	.align		4
.L_63:
        /*0178*/ 	.byte	0x04, 0x17
        /*017a*/ 	.short	(.L_65 - .L_64)
.L_64:
        /*017c*/ 	.word	0x00000000
        /*0180*/ 	.short	0x0002
        /*0182*/ 	.short	0x0010
        /*0184*/ 	.byte	0x00, 0xf4, 0x21, 0x00


	//----- nvinfo : EIATTR_KPARAM_INFO
	.align		4
.L_65:
        /*0188*/ 	.byte	0x04, 0x17
        /*018a*/ 	.short	(.L_67 - .L_66)
.L_66:
        /*018c*/ 	.word	0x00000000
        /*0190*/ 	.short	0x0001
        /*0192*/ 	.short	0x0008
        /*0194*/ 	.byte	0x00, 0xf4, 0x21, 0x00


	//----- nvinfo : EIATTR_KPARAM_INFO
	.align		4
.L_67:
        /*0198*/ 	.byte	0x04, 0x17
        /*019a*/ 	.short	(.L_69 - .L_68)
.L_68:
        /*019c*/ 	.word	0x00000000
        /*01a0*/ 	.short	0x0000
        /*01a2*/ 	.short	0x0000
        /*01a4*/ 	.byte	0x00, 0xf4, 0x21, 0x00


	//----- nvinfo : EIATTR_AT_ENTRY_FRAGMENTS
	.align		4
.L_69:
        /*01a8*/ 	.byte	0x04, 0x4f
        /*01aa*/ 	.short	(.L_71 - .L_70)


	//   ....[0]....
.L_70:
        /*01ac*/ 	.word	0x00000004


	//----- nvinfo : EIATTR_RESERVED_SMEM_USED
	.align		4
.L_71:
        /*01b0*/ 	.byte	0x01, 0x41
	.zero		2


	//----- nvinfo : EIATTR_SPARSE_MMA_MASK
	.align		4
        /*01b4*/ 	.byte	0x03, 0x50
        /*01b6*/ 	.short	0x0000


	//----- nvinfo : EIATTR_TCGEN05_1CTA_USED
	.align		4
        /*01b8*/ 	.byte	0x01, 0x51
	.zero		2


	//----- nvinfo : EIATTR_MAXREG_COUNT
	.align		4
        /*01bc*/ 	.byte	0x03, 0x1b
        /*01be*/ 	.short	0x00ff


	//----- nvinfo : EIATTR_NUM_BARRIERS
	.align		4
        /*01c0*/ 	.byte	0x02, 0x4c
        /*01c2*/ 	.byte	0x01
	.zero		1


	//----- nvinfo : EIATTR_INT_WARP_WIDE_INSTR_OFFSETS
	.align		4
        /*01c4*/ 	.byte	0x04, 0x31
        /*01c6*/ 	.short	(.L_73 - .L_72)


	//   ....[0]....
.L_72:
        /*01c8*/ 	.word	0x00001720


	//   ....[1]....
        /*01cc*/ 	.word	0x00001730


	//   ....[2]....
        /*01d0*/ 	.word	0x00002400


	//   ....[3]....
        /*01d4*/ 	.word	0x00002570


	//   ....[4]....
        /*01d8*/ 	.word	0x00003f30


	//   ....[5]....
        /*01dc*/ 	.word	0x00007bb0


	//   ....[6]....
        /*01e0*/ 	.word	0x00007c00


	//----- nvinfo : EIATTR_COOP_GROUP_MASK_REGIDS
	.align		4
.L_73:
        /*01e4*/ 	.byte	0x04, 0x29
        /*01e6*/ 	.short	(.L_75 - .L_74)


	//   ....[0]....
.L_74:
        /*01e8*/ 	.word	0xffffffff


	//   ....[1]....
        /*01ec*/ 	.word	0xffffffff


	//   ....[2]....
        /*01f0*/ 	.word	0xffffffff


	//   ....[3]....
        /*01f4*/ 	.word	0xffffffff


	//   ....[4]....
        /*01f8*/ 	.word	0xffffffff


	//   ....[5]....
        /*01fc*/ 	.word	0xffffffff


	//   ....[6]....
        /*0200*/ 	.word	0xffffffff


	//   ....[7]....
        /*0204*/ 	.word	0xffffffff


	//----- nvinfo : EIATTR_COOP_GROUP_INSTR_OFFSETS
	.align		4
.L_75:
        /*0208*/ 	.byte	0x04, 0x28
        /*020a*/ 	.short	(.L_77 - .L_76)


	//   ....[0]....
.L_76:
        /*020c*/ 	.word	0x00000050


	//   ....[1]....
        /*0210*/ 	.word	0x00000310


	//   ....[2]....
        /*0214*/ 	.word	0x00002ff0


	//   ....[3]....
        /*0218*/ 	.word	0x00003240


	//   ....[4]....
        /*021c*/ 	.word	0x00004640


	//   ....[5]....
        /*0220*/ 	.word	0x00004890


	//   ....[6]....
        /*0224*/ 	.word	0x00007a40


	//   ....[7]....
        /*0228*/ 	.word	0x00007cb0


	//----- nvinfo : EIATTR_VRC_CTA_INIT_COUNT
	.align		4
.L_77:
        /*022c*/ 	.byte	0x02, 0x4a
        /*022e*/ 	.byte	0x80
	.zero		1


	//----- nvinfo : EIATTR_MBARRIER_INSTR_OFFSETS
	.align		4
        /*0230*/ 	.byte	0x04, 0x39
        /*0232*/ 	.short	(.L_79 - .L_78)


	//   ....[0]....
.L_78:
        /*0234*/ 	.word	0x00001d50
        /*0238*/ 	.word	0x000000ff
        /*023c*/ 	.word	0x00007000
        /*0240*/ 	.short	0x0100
        /*0242*/ 	.byte	0x16
	.zero		1


	//   ....[1]....
        /*0244*/ 	.word	0x00002440
        /*0248*/ 	.word	0x000000ff
        /*024c*/ 	.word	0x00007008
        /*0250*/ 	.short	0x0100
        /*0252*/ 	.byte	0x16
	.zero		1


	//   ....[2]....
        /*0254*/ 	.word	0x00002850
        /*0258*/ 	.word	0x000000ff
        /*025c*/ 	.word	0x00005000
        /*0260*/ 	.short	0x0100
        /*0262*/ 	.byte	0x16
	.zero		1


	//   ....[3]....
        /*0264*/ 	.word	0x00002c00
        /*0268*/ 	.word	0x000000ff
        /*026c*/ 	.word	0x00005000
        /*0270*/ 	.short	0x010a
        /*0272*/ 	.byte	0x16
	.zero		1


	//   ....[4]....
        /*0274*/ 	.word	0x00002c60
        /*0278*/ 	.word	0x000000ff
        /*027c*/ 	.word	0x00005000
        /*0280*/ 	.short	0x0108
        /*0282*/ 	.byte	0x16
	.zero		1


	//   ....[5]....
        /*0284*/ 	.word	0x00004070
        /*0288*/ 	.word	0x000000ff
        /*028c*/ 	.word	0x00007010
        /*0290*/ 	.short	0x0100
        /*0292*/ 	.byte	0x16
	.zero		1


	//   ....[6]....
        /*0294*/ 	.word	0x00004290
        /*0298*/ 	.word	0x000000ff
        /*029c*/ 	.word	0x00007010
        /*02a0*/ 	.short	0x010a
        /*02a2*/ 	.byte	0x16
	.zero		1


	//   ....[7]....
        /*02a4*/ 	.word	0x00004420
        /*02a8*/ 	.word	0x000000ff
        /*02ac*/ 	.word	0x00007010
        /*02b0*/ 	.short	0x0108
        /*02b2*/ 	.byte	0x16
	.zero		1


	//   ....[8]....
        /*02b4*/ 	.word	0x00004700
        /*02b8*/ 	.word	0x000000ff
        /*02bc*/ 	.word	0x00000000
        /*02c0*/ 	.short	0x010a
        /*02c2*/ 	.byte	0x1a
	.zero		1


	//   ....[9]....
        /*02c4*/ 	.word	0x00005310
        /*02c8*/ 	.word	0x000000ff
        /*02cc*/ 	.word	0x00000000
        /*02d0*/ 	.short	0x010a
        /*02d2*/ 	.byte	0x1a
	.zero		1


	//   ....[10]....
        /*02d4*/ 	.word	0x00005470
        /*02d8*/ 	.word	0x000000ff
        /*02dc*/ 	.word	0x00007000
        /*02e0*/ 	.short	0x0108
        /*02e2*/ 	.byte	0x16
	.zero		1


	//   ....[11]....
        /*02e4*/ 	.word	0x000055c0
        /*02e8*/ 	.word	0x000000ff
        /*02ec*/ 	.word	0x00007008
        /*02f0*/ 	.short	0x0108
        /*02f2*/ 	.byte	0x16
	.zero		1


	//   ....[12]....
        /*02f4*/ 	.word	0x00007cd0
        /*02f8*/ 	.word	0x000000ff
        /*02fc*/ 	.word	0x00005000
        /*0300*/ 	.short	0x010a
        /*0302*/ 	.byte	0x16
	.zero		1


	//   ....[13]....
        /*0304*/ 	.word	0x00007d00
        /*0308*/ 	.word	0x000000ff
        /*030c*/ 	.word	0x00007010
        /*0310*/ 	.short	0x010a
        /*0312*/ 	.byte	0x16
	.zero		1


	//   ....[14]....
        /*0314*/ 	.word	0x00007d30
        /*0318*/ 	.word	0x000000ff
        /*031c*/ 	.word	0x00000000
        /*0320*/ 	.short	0x010a
        /*0322*/ 	.byte	0x1a
	.zero		1


	//   ....[15]....
        /*0324*/ 	.word	0x00007d60
        /*0328*/ 	.word	0x000000ff
        /*032c*/ 	.word	0x00000000
        /*0330*/ 	.short	0x010a
        /*0332*/ 	.byte	0x1a
	.zero		1


	//----- nvinfo : EIATTR_NUM_MBARRIERS
	.align		4
.L_79:
        /*0334*/ 	.byte	0x03, 0x38
        /*0336*/ 	.short	0xffff


	//----- nvinfo : EIATTR_EXIT_INSTR_OFFSETS
	.align		4
        /*0338*/ 	.byte	0x04, 0x1c
        /*033a*/ 	.short	(.L_81 - .L_80)


	//   ....[0]....
.L_80:
        /*033c*/ 	.word	0x00007cc0


	//----- nvinfo : EIATTR_REQNTID
	.align		4
.L_81:
        /*0340*/ 	.byte	0x04, 0x10
        /*0342*/ 	.short	(.L_83 - .L_82)
.L_82:
        /*0344*/ 	.word	0x00000080
        /*0348*/ 	.word	0x00000001
        /*034c*/ 	.word	0x00000001


	//----- nvinfo : EIATTR_CRS_STACK_SIZE
	.align		4
.L_83:
        /*0350*/ 	.byte	0x04, 0x1e
        /*0352*/ 	.short	(.L_85 - .L_84)
.L_84:
        /*0354*/ 	.word	0x00000000


	//----- nvinfo : EIATTR_CBANK_PARAM_SIZE
	.align		4
.L_85:
        /*0358*/ 	.byte	0x03, 0x19
        /*035a*/ 	.short	0x0088


	//----- nvinfo : EIATTR_PARAM_CBANK
	.align		4
        /*035c*/ 	.byte	0x04, 0x0a
        /*035e*/ 	.short	(.L_87 - .L_86)
	.align		4
.L_86:
        /*0360*/ 	.word	index@(.nv.constant0.attn_fwd)
        /*0364*/ 	.short	0x0380
        /*0366*/ 	.short	0x0088


	//----- nvinfo : EIATTR_SW_WAR
	.align		4
.L_87:
        /*0368*/ 	.byte	0x04, 0x36
        /*036a*/ 	.short	(.L_89 - .L_88)
.L_88:
        /*036c*/ 	.word	0x00000008
.L_89:


//--------------------- .nv.compat                --------------------------
	.section	.nv.compat,"",@"SHT_CUDA_COMPAT_INFO"
	.align	4
        /*0000*/ 	.byte	0x02, 0x02, 0x02, 0x00, 0x02, 0x05, 0x05, 0x00, 0x02, 0x03, 0x00, 0x00, 0x02, 0x06, 0x01, 0x00


//--------------------- .nv.callgraph             --------------------------
	.section	.nv.callgraph,"",@"SHT_CUDA_CALLGRAPH"
	.align	4
	.sectionentsize	8
	.align		4
        /*0000*/ 	.word	0x00000000
	.align		4
        /*0004*/ 	.word	0xffffffff
	.align		4
        /*0008*/ 	.word	0x00000000
	.align		4
        /*000c*/ 	.word	0xfffffffe
	.align		4
        /*0010*/ 	.word	0x00000000
	.align		4
        /*0014*/ 	.word	0xfffffffd
	.align		4
        /*0018*/ 	.word	0x00000000
	.align		4
        /*001c*/ 	.word	0xfffffffc


//--------------------- .nv.constant4             --------------------------
	.section	.nv.constant4,"a",@progbits
	.align	8
	.align		8
.nv.constant4:
        /*0000*/ 	.dword	_$_str


//--------------------- .text.attn_fwd            --------------------------
	.section	.text.attn_fwd,"ax",@progbits
	.align	128
        .global         attn_fwd
        .type           attn_fwd,@function
        .size           attn_fwd,(.L_x_31 - attn_fwd)
        .other          attn_fwd,@"STO_CUDA_ENTRY STV_DEFAULT"
attn_fwd:
.text.attn_fwd:
[----:B------:R-:W0:Y:S01]  /*0000*/  LDC R1, c[0x0][0x37c] ;  /* 0x0000df00ff017b82 */ /* 0x000e220000000800 */
[----:B------:R-:W1:Y:S02]  /*0010*/  S2R R0, SR_TID.X ;  /* 0x0000000000007919 */ /* 0x000e640000002100 */
[----:B-1----:R-:W-:-:S13]  /*0020*/  ISETP.GE.U32.AND P5, PT, R0, 0x20, PT ;  /* 0x000000200000780c */ /* 0x002fda0003fa6070 */
[----:B------:R-:W-:Y:S05]  /*0030*/  @P5 BRA `(.L_x_0) ;  /* 0x0000000000b85947 */ /* 0x000fea0003800000 */
[----:B------:R-:W1:Y:S01]  /*0040*/  S2UR UR6, SR_CgaCtaId ;  /* 0x00000000000679c3 */ /* 0x000e620000008800 */
[----:B------:R-:W-:Y:S01]  /*0050*/  NOP ;  /* 0x0000000000007918 */ /* 0x000fe20000000000 */
[----:B------:R-:W-:Y:S02]  /*0060*/  UMOV UR4, 0x40 ;  /* 0x0000004000047882 */ /* 0x000fe40000000000 */
[----:B-1----:R-:W-:-:S09]  /*0070*/  ULEA UR4, UR6, UR4, 0x18 ;  /* 0x0000000406047291 */ /* 0x002fd2000f8ec0ff */
[----:B------:R-:W1:Y:S01]  /*0080*/  LDS.U8 R2, [UR4] ;  /* 0x00000004ff027984 */ /* 0x000e620008000000 */
[----:B------:R-:W-:Y:S02]  /*0090*/  UMOV UR4, 0x400 ;  /* 0x0000040000047882 */ /* 0x000fe40000000000 */
[----:B------:R-:W-:Y:S01]  /*00a0*/  ULEA UR4, UR6, UR4, 0x18 ;  /* 0x0000000406047291 */ /* 0x000fe2000f8ec0ff */
[----:B-1----:R-:W-:-:S13]  /*00b0*/  ISETP.NE.AND P0, PT, R2, RZ, PT ;  /* 0x000000ff0200720c */ /* 0x002fda0003f05270 */
[----:B------:R-:W-:Y:S05]  /*00c0*/  @P0 BRA `(.L_x_1) ;  /* 0x00000000007c0947 */ /* 0x000fea0003800000 */
[----:B------:R-:W-:-:S13]  /*00d0*/  ELECT P0, URZ, PT ;  /* 0x0000000000ff782f */ /* 0x000fda0003800000 */
[----:B------:R-:W-:Y:S05]  /*00e0*/  @!P0 BRA `(.L_x_2) ;  /* 0x0000000000848947 */ /* 0x000fea0003800000 */
[----:B------:R-:W-:Y:S01]  /*00f0*/  UMOV UR5, 0x8 ;  /* 0x0000000800057882 */ /* 0x000fe20000000000 */
[----:B------:R-:W-:Y:S02]  /*0100*/  IMAD.MOV.U32 R5, RZ, RZ, 0x1 ;  /* 0x00000001ff057424 */ /* 0x000fe400078e00ff */
[----:B------:R-:W-:Y:S02]  /*0110*/  IMAD.MOV.U32 R3, RZ, RZ, 0xff ;  /* 0x000000ffff037424 */ /* 0x000fe400078e00ff */
[----:B------:R-:W-:Y:S04]  /*0120*/  DEPBAR.LE SB1, 0x36 ;  /* 0x00009d800000791a */ /* 0x000fe80000000000 */
[----:B------:R-:W1:Y:S02]  /*0130*/  UTCATOMSWS.FIND_AND_SET.ALIGN UP0, UR5, UR5 ;  /* 0x00000005000575e3 */ /* 0x000e640008000800 */
[----:B-1----:R-:W-:-:S04]  /*0140*/  PLOP3.LUT P0, PT, PT, PT, UP0, 0x80, 0x8 ;  /* 0x000000000008781c */ /* 0x002fc80003f0f008 */
[----:B------:R-:W-:-:S04]  /*0150*/  SEL R2, RZ, 0xffffffff, !P0 ;  /* 0xffffffffff027807 */ /* 0x000fc80004000000 */
[----:B------:R-:W-:Y:S01]  /*0160*/  ISETP.NE.AND P0, PT, R2, RZ, PT ;  /* 0x000000ff0200720c */ /* 0x000fe20003f05270 */
[----:B------:R-:W-:-:S12]  /*0170*/  IMAD.U32 R2, RZ, RZ, UR5 ;  /* 0x00000005ff027e24 */ /* 0x000fd8000f8e00ff */
[----:B------:R-:W-:Y:S05]  /*0180*/  @P0 BRA `(.L_x_3) ;  /* 0x0000000000240947 */ /* 0x000fea0003800000 */
.L_x_4:
[----:B------:R-:W-:Y:S05]  /*0190*/  NANOSLEEP 0x64 ;  /* 0x000000640000795d */ /* 0x000fea0003800000 */
[----:B------:R-:W-:-:S05]  /*01a0*/  UMOV UR5, 0x8 ;  /* 0x0000000800057882 */ /* 0x000fca0000000000 */
[----:B------:R-:W-:Y:S04]  /*01b0*/  DEPBAR.LE SB1, 0x36 ;  /* 0x00009d800000791a */ /* 0x000fe80000000000 */
[----:B------:R-:W1:Y:S02]  /*01c0*/  UTCATOMSWS.FIND_AND_SET.ALIGN UP0, UR5, UR5 ;  /* 0x00000005000575e3 */ /* 0x000e640008000800 */
[----:B-1----:R-:W-:-:S04]  /*01d0*/  PLOP3.LUT P0, PT, PT, PT, UP0, 0x80, 0x8 ;  /* 0x000000000008781c */ /* 0x002fc80003f0f008 */
[----:B------:R-:W-:-:S04]  /*01e0*/  SEL R2, RZ, 0xffffffff, !P0 ;  /* 0xffffffffff027807 */ /* 0x000fc80004000000 */
[----:B------:R-:W-:Y:S01]  /*01f0*/  ISETP.NE.AND P0, PT, R2, RZ, PT ;  /* 0x000000ff0200720c */ /* 0x000fe20003f05270 */
[----:B------:R-:W-:-:S12]  /*0200*/  IMAD.U32 R2, RZ, RZ, UR5 ;  /* 0x00000005ff027e24 */ /* 0x000fd8000f8e00ff */
[----:B------:R-:W-:Y:S05]  /*0210*/  @!P0 BRA `(.L_x_4) ;  /* 0xfffffffc00dc8947 */ /* 0x000fea000383ffff */
.L_x_3:
[C---:B------:R-:W-:Y:S01]  /*0220*/  IADD3 R4, PT, PT, R2.reuse, 0x10, RZ ;  /* 0x0000001002047810 */ /* 0x040fe20007ffe0ff */
[----:B------:R-:W-:Y:S01]  /*0230*/  UMOV UR5, 0x50 ;  /* 0x0000005000057882 */ /* 0x000fe20000000000 */
[----:B------:R-:W-:Y:S01]  /*0240*/  SHF.L.U32 R3, R3, R2, RZ ;  /* 0x0000000203037219 */ /* 0x000fe200000006ff */
[----:B------:R-:W-:Y:S01]  /*0250*/  ULEA UR5, UR6, UR5, 0x18 ;  /* 0x0000000506057291 */ /* 0x000fe2000f8ec0ff */
[----:B------:R-:W-:Y:S01]  /*0260*/  SHF.L.U32 R4, R5, R4, RZ ;  /* 0x0000000405047219 */ /* 0x000fe200000006ff */
[----:B------:R-:W-:-:S03]  /*0270*/  IMAD.SHL.U32 R2, R2, 0x20, RZ ;  /* 0x0000002002027824 */ /* 0x000fc600078e00ff */
[----:B------:R-:W-:-:S05]  /*0280*/  LOP3.LUT R3, R4, R3, RZ, 0xfc, !PT ;  /* 0x0000000304037212 */ /* 0x000fca00078efcff */
[----:B------:R1:W-:Y:S04]  /*0290*/  ATOMS.OR RZ, [UR5], R3 ;  /* 0x00000003ffff798c */ /* 0x0003e8000b000005 */
[----:B------:R1:W-:Y:S01]  /*02a0*/  STS [UR4], R2 ;  /* 0x00000002ff007988 */ /* 0x0003e20008000804 */
[----:B------:R-:W-:Y:S05]  /*02b0*/  BRA `(.L_x_2) ;  /* 0x0000000000107947 */ /* 0x000fea0003800000 */
.L_x_1:
[----:B------:R-:W-:Y:S01]  /*02c0*/  IMAD.MOV.U32 R3, RZ, RZ, -0x1 ;  /* 0xffffffffff037424 */ /* 0x000fe200078e00ff */
[----:B------:R-:W-:-:S04]  /*02d0*/  MOV R2, 0x300 ;  /* 0x0000030000027802 */ /* 0x000fc80000000f00 */
[----:B------:R1:W-:Y:S03]  /*02e0*/  STS [UR4], R3 ;  /* 0x00000003ff007988 */ /* 0x0003e60008000804 */
[----:B01----:R-:W-:Y:S05]  /*02f0*/  CALL.REL.NOINC `($__internal_1_$__cuda_sm10x_tcgen05_guardrail_trap_phase_invalid_during_alloc) ;  /* 0x0000007800b07944 */ /* 0x003fea0003c00000 */
.L_x_2:
[----:B------:R-:W-:Y:S05]  /*0300*/  WARPSYNC.ALL ;  /* 0x0000000000007948 */ /* 0x000fea0003800000 */
[----:B------:R-:W-:Y:S01]  /*0310*/  NOP ;  /* 0x0000000000007918 */ /* 0x000fe20000000000 */
.L_x_0:
[----:B------:R-:W2:Y:S01]  /*0320*/  S2R R89, SR_CTAID.X ;  /* 0x0000000000597919 */ /* 0x000ea20000002500 */
[----:B------:R-:W3:Y:S01]  /*0330*/  S2UR UR6, SR_CgaCtaId ;  /* 0x00000000000679c3 */ /* 0x000ee20000008800 */
[----:B------:R-:W4:Y:S01]  /*0340*/  LDCU.64 UR4, c[0x0][0x3b0] ;  /* 0x00007600ff0477ac */ /* 0x000f220008000a00 */
[----:B------:R-:W-:Y:S01]  /*0350*/  SHF.R.U32.HI R4, RZ, 0x6, R0 ;  /* 0x00000006ff047819 */ /* 0x000fe20000011600 */
[----:B------:R-:W-:-:S03]  /*0360*/  UMOV UR22, 0x400 ;  /* 0x0000040000167882 */ /* 0x000fc60000000000 */
[----:B------:R-:W-:Y:S01]  /*0370*/  SGXT.U32 R4, R4, 0x1 ;  /* 0x000000010404781a */ /* 0x000fe20000000000 */
[----:B------:R-:W1:Y:S01]  /*0380*/  LDCU.64 UR28, c[0x0][0x358] ;  /* 0x00006b00ff1c77ac */ /* 0x000e620008000a00 */
[----:B------:R-:W4:Y:S08]  /*0390*/  S2UR UR23, SR_CTAID.Y ;  /* 0x00000000001779c3 */ /* 0x000f300000002600 */
[----:B------:R-:W0:Y:S08]  /*03a0*/  LDC R9, c[0x0][0x3b8] ;  /* 0x0000ee00ff097b82 */ /* 0x000e300000000800 */
[----:B------:R-:W1:Y:S01]  /*03b0*/  LDC.64 R10, c[0x0][0x380] ;  /* 0x0000e000ff0a7b82 */ /* 0x000e620000000a00 */
[----:B---3--:R-:W-:-:S07]  /*03c0*/  ULEA UR22, UR6, UR22, 0x18 ;  /* 0x0000001606167291 */ /* 0x008fce000f8ec0ff */
[----:B------:R-:W-:Y:S01]  /*03d0*/  BAR.SYNC.DEFER_BLOCKING 0x0 ;  /* 0x0000000000007b1d */ /* 0x000fe20000010000 */
[----:B--2---:R-:W-:Y:S01]  /*03e0*/  IMAD.SHL.U32 R89, R89, 0x40, RZ ;  /* 0x0000004059597824 */ /* 0x004fe200078e00ff */
[----:B----4-:R-:W-:-:S06]  /*03f0*/  UIMAD UR4, UR23, UR4, URZ ;  /* 0x00000004170472a4 */ /* 0x010fcc000f8e02ff */
[----:B------:R-:W2:Y:S01]  /*0400*/  LDC.64 R78, c[0x0][0x3c0] ;  /* 0x0000f000ff4e7b82 */ /* 0x000ea20000000a00 */
[----:B-1----:R-:W-:Y:S01]  /*0410*/  LOP3.LUT R2, R89, 0x3f, R0, 0xf8, !PT ;  /* 0x0000003f59027812 */ /* 0x002fe200078ef800 */
[----:B------:R-:W-:Y:S01]  /*0420*/  USHF.L.U32 UR7, UR4, 0x1, URZ ;  /* 0x0000000104077899 */ /* 0x000fe200080006ff */
[----:B0-----:R-:W-:-:S05]  /*0430*/  IMAD R4, R4, R9, RZ ;  /* 0x0000000904047224 */ /* 0x001fca00078e02ff */
[----:B------:R-:W0:Y:S01]  /*0440*/  LDC.64 R82, c[0x0][0x388] ;  /* 0x0000e200ff527b82 */ /* 0x000e220000000a00 */
[----:B------:R-:W-:Y:S01]  /*0450*/  IMAD R3, R2, UR5, RZ ;  /* 0x0000000502037c24 */ /* 0x000fe2000f8e02ff */
[----:B------:R-:W-:Y:S01]  /*0460*/  UIMAD.WIDE UR4, UR4, 0x2, URZ ;  /* 0x00000002040478a5 */ /* 0x000fe2000f8e02ff */
[----:B------:R-:W-:Y:S02]  /*0470*/  LEA R6, R9, R4, 0x1 ;  /* 0x0000000409067211 */ /* 0x000fe400078e08ff */
[C---:B------:R-:W-:Y:S02]  /*0480*/  IMAD.SHL.U32 R7, R3.reuse, 0x2, RZ ;  /* 0x0000000203077824 */ /* 0x040fe400078e00ff */
[----:B------:R-:W-:Y:S01]  /*0490*/  IMAD.HI R8, R3, 0x2, RZ ;  /* 0x0000000203087827 */ /* 0x000fe200078e02ff */
[----:B------:R-:W1:Y:S01]  /*04a0*/  LDS R58, [UR22] ;  /* 0x00000016ff3a7984 */ /* 0x000e620008000800 */
[----:B------:R-:W-:Y:S01]  /*04b0*/  BAR.SYNC.DEFER_BLOCKING 0x0 ;  /* 0x0000000000007b1d */ /* 0x000fe20000010000 */
[----:B------:R-:W-:Y:S01]  /*04c0*/  IADD3 R7, P0, P1, R7, UR7, R10 ;  /* 0x0000000707077c10 */ /* 0x000fe2000f91e00a */
[----:B------:R-:W-:-:S03]  /*04d0*/  IMAD R18, R9, 0x2, R6 ;  /* 0x0000000209127824 */ /* 0x000fc600078e0206 */
[----:B------:R-:W-:Y:S01]  /*04e0*/  IADD3.X R8, PT, PT, R8, UR5, R11, P0, P1 ;  /* 0x0000000508087c10 */ /* 0x000fe200087e240b */
[C---:B------:R-:W-:Y:S01]  /*04f0*/  IMAD R20, R9.reuse, 0x2, R18 ;  /* 0x0000000209147824 */ /* 0x040fe200078e0212 */
[-C--:B------:R-:W-:Y:S01]  /*0500*/  LEA R12, P1, R6, R7.reuse, 0x1 ;  /* 0x00000007060c7211 */ /* 0x080fe200078208ff */
[----:B------:R-:W3:Y:S01]  /*0510*/  LDCU UR4, c[0x0][0x3c8] ;  /* 0x00007900ff0477ac */ /* 0x000ee20008000800 */
[-C--:B------:R-:W-:Y:S02]  /*0520*/  LEA R10, P0, R4, R7.reuse, 0x1 ;  /* 0x00000007040a7211 */ /* 0x080fe400078008ff */
[-C--:B------:R-:W-:Y:S01]  /*0530*/  LEA.HI.X.SX32 R13, R6, R8.reuse, 0x1, P1 ;  /* 0x00000008060d7211 */ /* 0x080fe200008f0eff */
[C---:B------:R-:W-:Y:S01]  /*0540*/  IMAD R6, R9.reuse, 0x2, R20 ;  /* 0x0000000209067824 */ /* 0x040fe200078e0214 */
[----:B------:R-:W-:Y:S02]  /*0550*/  LEA.HI.X.SX32 R11, R4, R8, 0x1, P0 ;  /* 0x00000008040b7211 */ /* 0x000fe400000f0eff */
[-C--:B------:R-:W-:Y:S01]  /*0560*/  LEA R14, P0, R18, R7.reuse, 0x1 ;  /* 0x00000007120e7211 */ /* 0x080fe200078008ff */
[----:B------:R-:W-:Y:S01]  /*0570*/  IMAD R22, R9, 0x2, R6 ;  /* 0x0000000209167824 */ /* 0x000fe200078e0206 */
[----:B------:R-:W-:-:S02]  /*0580*/  LEA R16, P1, R20, R7, 0x1 ;  /* 0x0000000714107211 */ /* 0x000fc400078208ff */
[-C--:B------:R-:W-:Y:S02]  /*0590*/  LEA.HI.X.SX32 R15, R18, R8.reuse, 0x1, P0 ;  /* 0x00000008120f7211 */ /* 0x080fe400000f0eff */
[----:B------:R-:W-:Y:S01]  /*05a0*/  LEA R18, P0, R6, R7, 0x1 ;  /* 0x0000000706127211 */ /* 0x000fe200078008ff */
[----:B------:R4:W5:Y:S01]  /*05b0*/  LDG.E.U16 R3, desc[UR28][R10.64] ;  /* 0x0000001c0a037981 */ /* 0x000962000c1e1500 */
[-C--:B------:R-:W-:Y:S02]  /*05c0*/  LEA.HI.X.SX32 R17, R20, R8.reuse, 0x1, P1 ;  /* 0x0000000814117211 */ /* 0x080fe400008f0eff */
[----:B------:R-:W-:Y:S01]  /*05d0*/  LEA.HI.X.SX32 R19, R6, R8, 0x1, P0 ;  /* 0x0000000806137211 */ /* 0x000fe200000f0eff */
[----:B------:R0:W5:Y:S04]  /*05e0*/  LDG.E.U16 R5, desc[UR28][R14.64] ;  /* 0x0000001c0e057981 */ /* 0x000168000c1e1500 */
[----:B------:R-:W5:Y:S01]  /*05f0*/  LDG.E.U16 R4, desc[UR28][R12.64] ;  /* 0x0000001c0c047981 */ /* 0x000f62000c1e1500 */
[----:B----4-:R-:W-:-:S02]  /*0600*/  LEA R10, R9, R22, 0x1 ;  /* 0x00000016090a7211 */ /* 0x010fc400078e08ff */
[CC--:B------:R-:W-:Y:S01]  /*0610*/  LEA R20, P0, R22.reuse, R7.reuse, 0x1 ;  /* 0x0000000716147211 */ /* 0x0c0fe200078008ff */
[----:B------:R4:W5:Y:S02]  /*0620*/  LDG.E.U16 R6, desc[UR28][R16.64] ;  /* 0x0000001c10067981 */ /* 0x000964000c1e1500 */
[C---:B------:R-:W-:Y:S01]  /*0630*/  IMAD R26, R9.reuse, 0x2, R10 ;  /* 0x00000002091a7824 */ /* 0x040fe200078e020a */
[-C--:B------:R-:W-:Y:S01]  /*0640*/  LEA.HI.X.SX32 R21, R22, R8.reuse, 0x1, P0 ;  /* 0x0000000816157211 */ /* 0x080fe200000f0eff */
[----:B------:R1:W5:Y:S02]  /*0650*/  LDG.E.U16 R11, desc[UR28][R18.64] ;  /* 0x0000001c120b7981 */ /* 0x000364000c1e1500 */
[C---:B------:R-:W-:Y:S01]  /*0660*/  IMAD R28, R9.reuse, 0x2, R26 ;  /* 0x00000002091c7824 */ /* 0x040fe200078e021a */
[-C--:B------:R-:W-:Y:S02]  /*0670*/  LEA R22, P0, R10, R7.reuse, 0x1 ;  /* 0x000000070a167211 */ /* 0x080fe400078008ff */
[----:B------:R-:W-:Y:S01]  /*0680*/  LEA R24, P1, R26, R7, 0x1 ;  /* 0x000000071a187211 */ /* 0x000fe200078208ff */
[----:B0-----:R-:W-:Y:S01]  /*0690*/  IMAD R14, R9, 0x2, R28 ;  /* 0x00000002090e7824 */ /* 0x001fe200078e021c */
[----:B------:R-:W-:-:S02]  /*06a0*/  LEA.HI.X.SX32 R23, R10, R8, 0x1, P0 ;  /* 0x000000080a177211 */ /* 0x000fc400000f0eff */
[-C--:B------:R-:W-:Y:S01]  /*06b0*/  LEA.HI.X.SX32 R25, R26, R8.reuse, 0x1, P1 ;  /* 0x000000081a197211 */ /* 0x080fe200008f0eff */
[C---:B----4-:R-:W-:Y:S01]  /*06c0*/  IMAD R16, R9.reuse, 0x2, R14 ;  /* 0x0000000209107824 */ /* 0x050fe200078e020e */
[CC--:B------:R-:W-:Y:S01]  /*06d0*/  LEA R26, P0, R28.reuse, R7.reuse, 0x1 ;  /* 0x000000071c1a7211 */ /* 0x0c0fe200078008ff */
[----:B------:R0:W5:Y:S03]  /*06e0*/  LDG.E.U16 R10, desc[UR28][R20.64] ;  /* 0x0000001c140a7981 */ /* 0x000166000c1e1500 */
[----:B------:R-:W-:Y:S01]  /*06f0*/  LEA.HI.X.SX32 R27, R28, R8, 0x1, P0 ;  /* 0x000000081c1b7211 */ /* 0x000fe200000f0eff */
[----:B------:R4:W5:Y:S01]  /*0700*/  LDG.E.U16 R12, desc[UR28][R22.64] ;  /* 0x0000001c160c7981 */ /* 0x000962000c1e1500 */
[C---:B-1----:R-:W-:Y:S02]  /*0710*/  LEA R18, P0, R14.reuse, R7, 0x1 ;  /* 0x000000070e127211 */ /* 0x042fe400078008ff */
[----:B------:R-:W-:Y:S01]  /*0720*/  LEA R30, R9, R16, 0x1 ;  /* 0x00000010091e7211 */ /* 0x000fe200078e08ff */
[----:B------:R1:W5:Y:S01]  /*0730*/  LDG.E.U16 R13, desc[UR28][R24.64] ;  /* 0x0000001c180d7981 */ /* 0x000362000c1e1500 */
[----:B------:R-:W-:-:S02]  /*0740*/  LEA.HI.X.SX32 R19, R14, R8, 0x1, P0 ;  /* 0x000000080e137211 */ /* 0x000fc400000f0eff */
[-C--:B0-----:R-:W-:Y:S01]  /*0750*/  LEA R20, P0, R16, R7.reuse, 0x1 ;  /* 0x0000000710147211 */ /* 0x081fe200078008ff */
[C---:B------:R-:W-:Y:S01]  /*0760*/  IMAD R32, R9.reuse, 0x2, R30 ;  /* 0x0000000209207824 */ /* 0x040fe200078e021e */
[-C--:B------:R-:W-:Y:S01]  /*0770*/  LEA R28, P1, R30, R7.reuse, 0x1 ;  /* 0x000000071e1c7211 */ /* 0x080fe200078208ff */
[----:B------:R0:W5:Y:S01]  /*0780*/  LDG.E.U16 R15, desc[UR28][R26.64] ;  /* 0x0000001c1a0f7981 */ /* 0x000162000c1e1500 */
[-C--:B------:R-:W-:Y:S02]  /*0790*/  LEA.HI.X.SX32 R21, R16, R8.reuse, 0x1, P0 ;  /* 0x0000000810157211 */ /* 0x080fe400000f0eff */
[-C--:B------:R-:W-:Y:S01]  /*07a0*/  LEA.HI.X.SX32 R29, R30, R8.reuse, 0x1, P1 ;  /* 0x000000081e1d7211 */ /* 0x080fe200008f0eff */
[C---:B------:R-:W-:Y:S01]  /*07b0*/  IMAD R30, R9.reuse, 0x2, R32 ;  /* 0x00000002091e7824 */ /* 0x040fe200078e0220 */
[CC--:B----4-:R-:W-:Y:S01]  /*07c0*/  LEA R22, P0, R32.reuse, R7.reuse, 0x1 ;  /* 0x0000000720167211 */ /* 0x0d0fe200078008ff */
[----:B------:R-:W5:Y:S03]  /*07d0*/  LDG.E.U16 R14, desc[UR28][R18.64] ;  /* 0x0000001c120e7981 */ /* 0x000f66000c1e1500 */
[-C--:B------:R-:W-:Y:S01]  /*07e0*/  LEA.HI.X.SX32 R23, R32, R8.reuse, 0x1, P0 ;  /* 0x0000000820177211 */ /* 0x080fe200000f0eff */
[C---:B------:R-:W-:Y:S01]  /*07f0*/  IMAD R32, R9.reuse, 0x2, R30 ;  /* 0x0000000209207824 */ /* 0x040fe200078e021e */
[CC--:B-1----:R-:W-:Y:S01]  /*0800*/  LEA R24, P0, R30.reuse, R7.reuse, 0x1 ;  /* 0x000000071e187211 */ /* 0x0c2fe200078008ff */
[----:B------:R-:W5:Y:S02]  /*0810*/  LDG.E.U16 R17, desc[UR28][R28.64] ;  /* 0x0000001c1c117981 */ /* 0x000f64000c1e1500 */
[C---:B------:R-:W-:Y:S01]  /*0820*/  IMAD R34, R9.reuse, 0x2, R32 ;  /* 0x0000000209227824 */ /* 0x040fe200078e0220 */
[----:B------:R-:W-:Y:S01]  /*0830*/  LEA.HI.X.SX32 R25, R30, R8, 0x1, P0 ;  /* 0x000000081e197211 */ /* 0x000fe200000f0eff */
[----:B------:R1:W5:Y:S03]  /*0840*/  LDG.E.U16 R19, desc[UR28][R22.64] ;  /* 0x0000001c16137981 */ /* 0x000366000c1e1500 */
[----:B------:R-:W-:Y:S01]  /*0850*/  LEA R30, P1, R34, R7, 0x1 ;  /* 0x00000007221e7211 */ /* 0x000fe200078208ff */
[----:B------:R-:W5:Y:S01]  /*0860*/  LDG.E.U16 R16, desc[UR28][R20.64] ;  /* 0x0000001c14107981 */ /* 0x000f62000c1e1500 */
[----:B------:R-:W-:-:S02]  /*0870*/  LEA R36, R9, R34, 0x1 ;  /* 0x0000002209247211 */ /* 0x000fc400078e08ff */
[-C--:B0-----:R-:W-:Y:S01]  /*0880*/  LEA R26, P0, R32, R7.reuse, 0x1 ;  /* 0x00000007201a7211 */ /* 0x081fe200078008ff */
[----:B------:R-:W5:Y:S01]  /*0890*/  LDG.E.U16 R18, desc[UR28][R24.64] ;  /* 0x0000001c18127981 */ /* 0x000f62000c1e1500 */
[-C--:B------:R-:W-:Y:S01]  /*08a0*/  LEA.HI.X.SX32 R31, R34, R8.reuse, 0x1, P1 ;  /* 0x00000008221f7211 */ /* 0x080fe200008f0eff */
[C---:B------:R-:W-:Y:S01]  /*08b0*/  IMAD R34, R9.reuse, 0x2, R36 ;  /* 0x0000000209227824 */ /* 0x040fe200078e0224 */
[-C--:B------:R-:W-:Y:S02]  /*08c0*/  LEA.HI.X.SX32 R27, R32, R8.reuse, 0x1, P0 ;  /* 0x00000008201b7211 */ /* 0x080fe400000f0eff */
[CC--:B------:R-:W-:Y:S01]  /*08d0*/  LEA R32, P0, R36.reuse, R7.reuse, 0x1 ;  /* 0x0000000724207211 */ /* 0x0c0fe200078008ff */
[C---:B-1----:R-:W-:Y:S01]  /*08e0*/  IMAD R22, R9.reuse, 0x2, R34 ;  /* 0x0000000209167824 */ /* 0x042fe200078e0222 */
[----:B------:R-:W5:Y:S02]  /*08f0*/  LDG.E.U16 R21, desc[UR28][R30.64] ;  /* 0x0000001c1e157981 */ /* 0x000f64000c1e1500 */
[-C--:B------:R-:W-:Y:S01]  /*0900*/  LEA.HI.X.SX32 R33, R36, R8.reuse, 0x1, P0 ;  /* 0x0000000824217211 */ /* 0x080fe200000f0eff */
[C---:B------:R-:W-:Y:S01]  /*0910*/  IMAD R38, R9.reuse, 0x2, R22 ;  /* 0x0000000209267824 */ /* 0x040fe200078e0216 */
[CC--:B------:R-:W-:Y:S01]  /*0920*/  LEA R28, P0, R34.reuse, R7.reuse, 0x1 ;  /* 0x00000007221c7211 */ /* 0x0c0fe200078008ff */
[----:B------:R0:W5:Y:S02]  /*0930*/  LDG.E.U16 R20, desc[UR28][R26.64] ;  /* 0x0000001c1a147981 */ /* 0x000164000c1e1500 */
[----:B------:R-:W-:Y:S01]  /*0940*/  IMAD R40, R9, 0x2, R38 ;  /* 0x0000000209287824 */ /* 0x000fe200078e0226 */
[----:B------:R-:W-:Y:S01]  /*0950*/  LEA.HI.X.SX32 R29, R34, R8, 0x1, P0 ;  /* 0x00000008221d7211 */ /* 0x000fe200000f0eff */
[----:B------:R1:W5:Y:S01]  /*0960*/  LDG.E.U16 R23, desc[UR28][R32.64] ;  /* 0x0000001c20177981 */ /* 0x000362000c1e1500 */
[----:B------:R-:W-:-:S02]  /*0970*/  LEA R34, P0, R22, R7, 0x1 ;  /* 0x0000000716227211 */ /* 0x000fc400078008ff */
[-C--:B------:R-:W-:Y:S02]  /*0980*/  LEA R36, P1, R38, R7.reuse, 0x1 ;  /* 0x0000000726247211 */ /* 0x080fe400078208ff */
[----:B------:R-:W-:Y:S02]  /*0990*/  LEA.HI.X.SX32 R35, R22, R8, 0x1, P0 ;  /* 0x0000000816237211 */ /* 0x000fe400000f0eff */
[C---:B0-----:R-:W-:Y:S01]  /*09a0*/  LEA R26, R9.reuse, R40, 0x1 ;  /* 0x00000028091a7211 */ /* 0x041fe200078e08ff */
[----:B------:R-:W5:Y:S01]  /*09b0*/  LDG.E.U16 R22, desc[UR28][R28.64] ;  /* 0x0000001c1c167981 */ /* 0x000f62000c1e1500 */
[-C--:B------:R-:W-:Y:S02]  /*09c0*/  LEA.HI.X.SX32 R37, R38, R8.reuse, 0x1, P1 ;  /* 0x0000000826257211 */ /* 0x080fe400008f0eff */
[C---:B------:R-:W-:Y:S01]  /*09d0*/  LEA R38, P0, R40.reuse, R7, 0x1 ;  /* 0x0000000728267211 */ /* 0x040fe200078008ff */
[----:B------:R-:W-:Y:S01]  /*09e0*/  IMAD R42, R9, 0x2, R26 ;  /* 0x00000002092a7824 */ /* 0x000fe200078e021a */
[----:B------:R0:W5:Y:S02]  /*09f0*/  LDG.E.U16 R24, desc[UR28][R34.64] ;  /* 0x0000001c22187981 */ /* 0x000164000c1e1500 */
[----:B------:R-:W-:-:S02]  /*0a00*/  LEA.HI.X.SX32 R39, R40, R8, 0x1, P0 ;  /* 0x0000000828277211 */ /* 0x000fc400000f0eff */
[CC--:B------:R-:W-:Y:S01]  /*0a10*/  LEA R30, P0, R26.reuse, R7.reuse, 0x1 ;  /* 0x000000071a1e7211 */ /* 0x0c0fe200078008ff */
[C---:B------:R-:W-:Y:S01]  /*0a20*/  IMAD R44, R9.reuse, 0x2, R42 ;  /* 0x00000002092c7824 */ /* 0x040fe200078e022a */
[----:B------:R4:W5:Y:S02]  /*0a30*/  LDG.E.U16 R25, desc[UR28][R36.64] ;  /* 0x0000001c24197981 */ /* 0x000964000c1e1500 */
[-C--:B------:R-:W-:Y:S01]  /*0a40*/  LEA.HI.X.SX32 R31, R26, R8.reuse, 0x1, P0 ;  /* 0x000000081a1f7211 */ /* 0x080fe200000f0eff */
[C---:B------:R-:W-:Y:S01]  /*0a50*/  IMAD R46, R9.reuse, 0x2, R44 ;  /* 0x00000002092e7824 */ /* 0x040fe200078e022c */
[-C--:B-1----:R-:W-:Y:S01]  /*0a60*/  LEA R32, P0, R42, R7.reuse, 0x1 ;  /* 0x000000072a207211 */ /* 0x082fe200078008ff */
[----:B------:R1:W5:Y:S01]  /*0a70*/  LDG.E.U16 R27, desc[UR28][R38.64] ;  /* 0x0000001c261b7981 */ /* 0x000362000c1e1500 */
[-C--:B------:R-:W-:Y:S02]  /*0a80*/  LEA R40, P1, R44, R7.reuse, 0x1 ;  /* 0x000000072c287211 */ /* 0x080fe400078208ff */
[-C--:B------:R-:W-:Y:S01]  /*0a90*/  LEA.HI.X.SX32 R33, R42, R8.reuse, 0x1, P0 ;  /* 0x000000082a217211 */ /* 0x080fe200000f0eff */
[----:B------:R-:W-:Y:S01]  /*0aa0*/  IMAD R42, R9, 0x2, R46 ;  /* 0x00000002092a7824 */ /* 0x000fe200078e022e */
[----:B------:R-:W-:Y:S01]  /*0ab0*/  LEA.HI.X.SX32 R41, R44, R8, 0x1, P1 ;  /* 0x000000082c297211 */ /* 0x000fe200008f0eff */
[----:B------:R-:W5:Y:S01]  /*0ac0*/  LDG.E.U16 R26, desc[UR28][R30.64] ;  /* 0x0000001c1e1a7981 */ /* 0x000f62000c1e1500 */
[----:B0-----:R-:W-:-:S02]  /*0ad0*/  LEA R34, P0, R46, R7, 0x1 ;  /* 0x000000072e227211 */ /* 0x001fc400078008ff */
[C---:B------:R-:W-:Y:S01]  /*0ae0*/  LEA R44, R9.reuse, R42, 0x1 ;  /* 0x0000002a092c7211 */ /* 0x040fe200078e08ff */
[----:B------:R-:W5:Y:S01]  /*0af0*/  LDG.E.U16 R29, desc[UR28][R40.64] ;  /* 0x0000001c281d7981 */ /* 0x000f62000c1e1500 */
[-C--:B------:R-:W-:Y:S02]  /*0b00*/  LEA.HI.X.SX32 R35, R46, R8.reuse, 0x1, P0 ;  /* 0x000000082e237211 */ /* 0x080fe400000f0eff */
[CC--:B----4-:R-:W-:Y:S01]  /*0b10*/  LEA R36, P0, R42.reuse, R7.reuse, 0x1 ;  /* 0x000000072a247211 */ /* 0x0d0fe200078008ff */
[C---:B------:R-:W-:Y:S01]  /*0b20*/  IMAD R46, R9.reuse, 0x2, R44 ;  /* 0x00000002092e7824 */ /* 0x040fe200078e022c */
[----:B------:R-:W5:Y:S02]  /*0b30*/  LDG.E.U16 R28, desc[UR28][R32.64] ;  /* 0x0000001c201c7981 */ /* 0x000f64000c1e1500 */
[----:B------:R-:W-:Y:S01]  /*0b40*/  LEA.HI.X.SX32 R37, R42, R8, 0x1, P0 ;  /* 0x000000082a257211 */ /* 0x000fe200000f0eff */
[----:B------:R-:W-:Y:S01]  /*0b50*/  IMAD R48, R9, 0x2, R46 ;  /* 0x0000000209307824 */ /* 0x000fe200078e022e */
[-C--:B------:R-:W-:Y:S01]  /*0b60*/  LEA R42, P1, R46, R7.reuse, 0x1 ;  /* 0x000000072e2a7211 */ /* 0x080fe200078208ff */
[----:B------:R0:W5:Y:S01]  /*0b70*/  LDG.E.U16 R31, desc[UR28][R34.64] ;  /* 0x0000001c221f7981 */ /* 0x000162000c1e1500 */
[----:B-1----:R-:W-:-:S02]  /*0b80*/  LEA R38, P0, R44, R7, 0x1 ;  /* 0x000000072c267211 */ /* 0x002fc400078008ff */
[-C--:B------:R-:W-:Y:S01]  /*0b90*/  LEA.HI.X.SX32 R43, R46, R8.reuse, 0x1, P1 ;  /* 0x000000082e2b7211 */ /* 0x080fe200008f0eff */
[C---:B------:R-:W-:Y:S01]  /*0ba0*/  IMAD R46, R9.reuse, 0x2, R48 ;  /* 0x00000002092e7824 */ /* 0x040fe200078e0230 */
[----:B------:R-:W-:Y:S01]  /*0bb0*/  LEA.HI.X.SX32 R39, R44, R8, 0x1, P0 ;  /* 0x000000082c277211 */ /* 0x000fe200000f0eff */
[----:B------:R-:W5:Y:S01]  /*0bc0*/  LDG.E.U16 R30, desc[UR28][R36.64] ;  /* 0x0000001c241e7981 */ /* 0x000f62000c1e1500 */
[----:B------:R-:W-:Y:S01]  /*0bd0*/  LEA R44, P0, R48, R7, 0x1 ;  /* 0x00000007302c7211 */ /* 0x000fe200078008ff */
[----:B0-----:R-:W-:-:S03]  /*0be0*/  IMAD R34, R9, 0x2, R46 ;  /* 0x0000000209227824 */ /* 0x001fc600078e022e */
[----:B------:R-:W-:Y:S01]  /*0bf0*/  LEA.HI.X.SX32 R45, R48, R8, 0x1, P0 ;  /* 0x00000008302d7211 */ /* 0x000fe200000f0eff */
[----:B------:R0:W5:Y:S01]  /*0c00*/  LDG.E.U16 R32, desc[UR28][R38.64] ;  /* 0x0000001c26207981 */ /* 0x000162000c1e1500 */
[C---:B------:R-:W-:Y:S02]  /*0c10*/  LEA R40, P0, R46.reuse, R7, 0x1 ;  /* 0x000000072e287211 */ /* 0x040fe400078008ff */
[----:B------:R-:W-:Y:S01]  /*0c20*/  LEA R50, R9, R34, 0x1 ;  /* 0x0000002209327211 */ /* 0x000fe200078e08ff */
[----:B------:R1:W5:Y:S01]  /*0c30*/  LDG.E.U16 R33, desc[UR28][R42.64] ;  /* 0x0000001c2a217981 */ /* 0x000362000c1e1500 */
[----:B------:R-:W-:-:S03]  /*0c40*/  LEA.HI.X.SX32 R41, R46, R8, 0x1, P0 ;  /* 0x000000082e297211 */ /* 0x000fc600000f0eff */
[C---:B------:R-:W-:Y:S01]  /*0c50*/  IMAD R52, R9.reuse, 0x2, R50 ;  /* 0x0000000209347824 */ /* 0x040fe200078e0232 */
[-C--:B------:R-:W-:Y:S01]  /*0c60*/  LEA R46, P0, R34, R7.reuse, 0x1 ;  /* 0x00000007222e7211 */ /* 0x080fe200078008ff */
[----:B------:R4:W5:Y:S01]  /*0c70*/  LDG.E.U16 R35, desc[UR28][R44.64] ;  /* 0x0000001c2c237981 */ /* 0x000962000c1e1500 */
[-C--:B------:R-:W-:Y:S01]  /*0c80*/  LEA R48, P1, R50, R7.reuse, 0x1 ;  /* 0x0000000732307211 */ /* 0x080fe200078208ff */
[C---:B0-----:R-:W-:Y:S01]  /*0c90*/  IMAD R38, R9.reuse, 0x2, R52 ;  /* 0x0000000209267824 */ /* 0x041fe200078e0234 */
[-C--:B------:R-:W-:Y:S02]  /*0ca0*/  LEA.HI.X.SX32 R47, R34, R8.reuse, 0x1, P0 ;  /* 0x00000008222f7211 */ /* 0x080fe400000f0eff */
[-C--:B------:R-:W-:Y:S01]  /*0cb0*/  LEA.HI.X.SX32 R49, R50, R8.reuse, 0x1, P1 ;  /* 0x0000000832317211 */ /* 0x080fe200008f0eff */
[C---:B------:R-:W-:Y:S01]  /*0cc0*/  IMAD R54, R9.reuse, 0x2, R38 ;  /* 0x0000000209367824 */ /* 0x040fe200078e0226 */
[CC--:B------:R-:W-:Y:S01]  /*0cd0*/  LEA R50, P0, R52.reuse, R7.reuse, 0x1 ;  /* 0x0000000734327211 */ /* 0x0c0fe200078008ff */
[----:B------:R0:W5:Y:S02]  /*0ce0*/  LDG.E.U16 R36, desc[UR28][R46.64] ;  /* 0x0000001c2e247981 */ /* 0x000164000c1e1500 */
[----:B------:R-:W-:Y:S01]  /*0cf0*/  IMAD R56, R9, 0x2, R54 ;  /* 0x0000000209387824 */ /* 0x000fe200078e0236 */
[----:B------:R-:W-:Y:S01]  /*0d00*/  LEA.HI.X.SX32 R51, R52, R8, 0x1, P0 ;  /* 0x0000000834337211 */ /* 0x000fe200000f0eff */
[----:B------:R0:W5:Y:S01]  /*0d10*/  LDG.E.U16 R37, desc[UR28][R48.64] ;  /* 0x0000001c30257981 */ /* 0x000162000c1e1500 */
[----:B-1----:R-:W-:-:S02]  /*0d20*/  LEA R42, P0, R38, R7, 0x1 ;  /* 0x00000007262a7211 */ /* 0x002fc400078008ff */
[C---:B------:R-:W-:Y:S01]  /*0d30*/  LEA R60, R9.reuse, R56, 0x1 ;  /* 0x00000038093c7211 */ /* 0x040fe200078e08ff */
[----:B------:R1:W5:Y:S01]  /*0d40*/  LDG.E.U16 R39, desc[UR28][R50.64] ;  /* 0x0000001c32277981 */ /* 0x000362000c1e1500 */
[-C--:B------:R-:W-:Y:S02]  /*0d50*/  LEA.HI.X.SX32 R43, R38, R8.reuse, 0x1, P0 ;  /* 0x00000008262b7211 */ /* 0x080fe400000f0eff */
[-C--:B----4-:R-:W-:Y:S01]  /*0d60*/  LEA R44, P0, R54, R7.reuse, 0x1 ;  /* 0x00000007362c7211 */ /* 0x090fe200078008ff */
[----:B------:R-:W5:Y:S01]  /*0d70*/  LDG.E.U16 R34, desc[UR28][R40.64] ;  /* 0x0000001c28227981 */ /* 0x000f62000c1e1500 */
[-C--:B------:R-:W-:Y:S02]  /*0d80*/  LEA R52, P1, R56, R7.reuse, 0x1 ;  /* 0x0000000738347211 */ /* 0x080fe400078208ff */
[-C--:B------:R-:W-:Y:S01]  /*0d90*/  LEA.HI.X.SX32 R45, R54, R8.reuse, 0x1, P0 ;  /* 0x00000008362d7211 */ /* 0x080fe200000f0eff */
[C---:B------:R-:W-:Y:S01]  /*0da0*/  IMAD R54, R9.reuse, 0x2, R60 ;  /* 0x0000000209367824 */ /* 0x040fe200078e023c */
[----:B------:R-:W-:Y:S01]  /*0db0*/  LEA.HI.X.SX32 R53, R56, R8, 0x1, P1 ;  /* 0x0000000838357211 */ /* 0x000fe200008f0eff */
[----:B------:R-:W5:Y:S01]  /*0dc0*/  LDG.E.U16 R38, desc[UR28][R42.64] ;  /* 0x0000001c2a267981 */ /* 0x000f62000c1e1500 */
[----:B0-----:R-:W-:Y:S01]  /*0dd0*/  LEA R46, P0, R60, R7, 0x1 ;  /* 0x000000073c2e7211 */ /* 0x001fe200078008ff */
[----:B------:R-:W-:-:S02]  /*0de0*/  IMAD R56, R9, 0x2, R54 ;  /* 0x0000000209387824 */ /* 0x000fc400078e0236 */
[----:B------:R0:W5:Y:S01]  /*0df0*/  LDG.E.U16 R41, desc[UR28][R52.64] ;  /* 0x0000001c34297981 */ /* 0x000162000c1e1500 */
[----:B------:R-:W-:Y:S01]  /*0e00*/  LEA.HI.X.SX32 R47, R60, R8, 0x1, P0 ;  /* 0x000000083c2f7211 */ /* 0x000fe200000f0eff */
[C---:B------:R-:W-:Y:S01]  /*0e10*/  IMAD R60, R9.reuse, 0x2, R56 ;  /* 0x00000002093c7824 */ /* 0x040fe200078e0238 */
[CC--:B------:R-:W-:Y:S01]  /*0e20*/  LEA R48, P0, R54.reuse, R7.reuse, 0x1 ;  /* 0x0000000736307211 */ /* 0x0c0fe200078008ff */
[----:B------:R-:W5:Y:S03]  /*0e30*/  LDG.E.U16 R40, desc[UR28][R44.64] ;  /* 0x0000001c2c287981 */ /* 0x000f66000c1e1500 */
[C---:B------:R-:W-:Y:S01]  /*0e40*/  LEA R62, R9.reuse, R60, 0x1 ;  /* 0x0000003c093e7211 */ /* 0x040fe200078e08ff */
[----:B------:R4:W5:Y:S01]  /*0e50*/  LDG.E.U16 R43, desc[UR28][R46.64] ;  /* 0x0000001c2e2b7981 */ /* 0x000962000c1e1500 */
[-C--:B------:R-:W-:Y:S02]  /*0e60*/  LEA.HI.X.SX32 R49, R54, R8.reuse, 0x1, P0 ;  /* 0x0000000836317211 */ /* 0x080fe400000f0eff */
[-C--:B-1----:R-:W-:Y:S01]  /*0e70*/  LEA R50, P0, R56, R7.reuse, 0x1 ;  /* 0x0000000738327211 */ /* 0x082fe200078008ff */
[----:B0-----:R-:W-:Y:S01]  /*0e80*/  IMAD R52, R9, 0x2, R62 ;  /* 0x0000000209347824 */ /* 0x001fe200078e023e */
[----:B------:R-:W-:Y:S01]  /*0e90*/  LEA R54, P1, R60, R7, 0x1 ;  /* 0x000000073c367211 */ /* 0x000fe200078208ff */
[----:B------:R0:W5:Y:S01]  /*0ea0*/  LDG.E.U16 R42, desc[UR28][R48.64] ;  /* 0x0000001c302a7981 */ /* 0x000162000c1e1500 */
[----:B------:R-:W-:-:S02]  /*0eb0*/  LEA.HI.X.SX32 R51, R56, R8, 0x1, P0 ;  /* 0x0000000838337211 */ /* 0x000fc400000f0eff */
[-C--:B------:R-:W-:Y:S01]  /*0ec0*/  LEA.HI.X.SX32 R55, R60, R8.reuse, 0x1, P1 ;  /* 0x000000083c377211 */ /* 0x080fe200008f0eff */
[C---:B------:R-:W-:Y:S01]  /*0ed0*/  IMAD R60, R9.reuse, 0x2, R52 ;  /* 0x00000002093c7824 */ /* 0x040fe200078e0234 */
[CC--:B------:R-:W-:Y:S01]  /*0ee0*/  LEA R56, P0, R62.reuse, R7.reuse, 0x1 ;  /* 0x000000073e387211 */ /* 0x0c0fe200078008ff */
[----:B------:R1:W5:Y:S03]  /*0ef0*/  LDG.E.U16 R44, desc[UR28][R50.64] ;  /* 0x0000001c322c7981 */ /* 0x000366000c1e1500 */
[-C--:B------:R-:W-:Y:S01]  /*0f00*/  LEA.HI.X.SX32 R57, R62, R8.reuse, 0x1, P0 ;  /* 0x000000083e397211 */ /* 0x080fe200000f0eff */
[----:B------:R-:W-:Y:S01]  /*0f10*/  IMAD R62, R9, 0x2, R60 ;  /* 0x00000002093e7824 */ /* 0x000fe200078e023c */
[CC--:B----4-:R-:W-:Y:S01]  /*0f20*/  LEA R46, P0, R52.reuse, R7.reuse, 0x1 ;  /* 0x00000007342e7211 */ /* 0x0d0fe200078008ff */
[----:B------:R4:W5:Y:S03]  /*0f30*/  LDG.E.U16 R45, desc[UR28][R54.64] ;  /* 0x0000001c362d7981 */ /* 0x000966000c1e1500 */
[----:B------:R-:W-:Y:S01]  /*0f40*/  LEA.HI.X.SX32 R47, R52, R8, 0x1, P0 ;  /* 0x00000008342f7211 */ /* 0x000fe200000f0eff */
[----:B------:R2:W5:Y:S01]  /*0f50*/  LDG.E.U16 R59, desc[UR28][R56.64] ;  /* 0x0000001c383b7981 */ /* 0x000562000c1e1500 */
[----:B0-----:R-:W-:-:S02]  /*0f60*/  LEA R48, P0, R60, R7, 0x1 ;  /* 0x000000073c307211 */ /* 0x001fc400078008ff */
[C---:B------:R-:W-:Y:S01]  /*0f70*/  LEA R64, R9.reuse, R62, 0x1 ;  /* 0x0000003e09407211 */ /* 0x040fe200078e08ff */
[----:B------:R0:W5:Y:S01]  /*0f80*/  LDG.E.U16 R61, desc[UR28][R46.64] ;  /* 0x0000001c2e3d7981 */ /* 0x000162000c1e1500 */
[-C--:B------:R-:W-:Y:S02]  /*0f90*/  LEA.HI.X.SX32 R49, R60, R8.reuse, 0x1, P0 ;  /* 0x000000083c317211 */ /* 0x080fe400000f0eff */
[-C--:B-1----:R-:W-:Y:S01]  /*0fa0*/  LEA R50, P0, R64, R7.reuse, 0x1 ;  /* 0x0000000740327211 */ /* 0x082fe200078008ff */
[C---:B------:R-:W-:Y:S01]  /*0fb0*/  IMAD R60, R9.reuse, 0x2, R64 ;  /* 0x00000002093c7824 */ /* 0x040fe200078e0240 */
[-C--:B------:R-:W-:Y:S01]  /*0fc0*/  LEA R52, P1, R62, R7.reuse, 0x1 ;  /* 0x000000073e347211 */ /* 0x080fe200078208ff */
[----:B------:R-:W5:Y:S01]  /*0fd0*/  LDG.E.U16 R63, desc[UR28][R48.64] ;  /* 0x0000001c303f7981 */ /* 0x000f62000c1e1500 */
[-C--:B------:R-:W-:Y:S02]  /*0fe0*/  LEA.HI.X.SX32 R51, R64, R8.reuse, 0x1, P0 ;  /* 0x0000000840337211 */ /* 0x080fe400000f0eff */
[-C--:B------:R-:W-:Y:S01]  /*0ff0*/  LEA.HI.X.SX32 R53, R62, R8.reuse, 0x1, P1 ;  /* 0x000000083e357211 */ /* 0x080fe200008f0eff */
[C---:B------:R-:W-:Y:S01]  /*1000*/  IMAD R62, R9.reuse, 0x2, R60 ;  /* 0x00000002093e7824 */ /* 0x040fe200078e023c */
[CC--:B----4-:R-:W-:Y:S01]  /*1010*/  LEA R54, P0, R60.reuse, R7.reuse, 0x1 ;  /* 0x000000073c367211 */ /* 0x0d0fe200078008ff */
[----:B------:R-:W5:Y:S03]  /*1020*/  LDG.E.U16 R67, desc[UR28][R50.64] ;  /* 0x0000001c32437981 */ /* 0x000f66000c1e1500 */
[----:B------:R-:W-:Y:S01]  /*1030*/  LEA.HI.X.SX32 R55, R60, R8, 0x1, P0 ;  /* 0x000000083c377211 */ /* 0x000fe200000f0eff */
[C---:B------:R-:W-:Y:S01]  /*1040*/  IMAD R60, R9.reuse, 0x2, R62 ;  /* 0x00000002093c7824 */ /* 0x040fe200078e023e */
[----:B------:R1:W5:Y:S04]  /*1050*/  LDG.E.U16 R65, desc[UR28][R52.64] ;  /* 0x0000001c34417981 */ /* 0x000368000c1e1500 */
[----:B------:R-:W-:Y:S01]  /*1060*/  LEA R64, R9, R60, 0x1 ;  /* 0x0000003c09407211 */ /* 0x000fe200078e08ff */
[----:B------:R-:W5:Y:S01]  /*1070*/  LDG.E.U16 R66, desc[UR28][R54.64] ;  /* 0x0000001c36427981 */ /* 0x000f62000c1e1500 */
[----:B--2---:R-:W-:-:S02]  /*1080*/  LEA R56, P1, R60, R7, 0x1 ;  /* 0x000000073c387211 */ /* 0x004fc400078208ff */
[----:B0-----:R-:W-:Y:S01]  /*1090*/  LEA R46, P0, R62, R7, 0x1 ;  /* 0x000000073e2e7211 */ /* 0x001fe200078008ff */
[----:B-1----:R-:W-:Y:S01]  /*10a0*/  IMAD R52, R9, 0x2, R64 ;  /* 0x0000000209347824 */ /* 0x002fe200078e0240 */
[----:B------:R-:W-:-:S03]  /*10b0*/  LEA.HI.X.SX32 R57, R60, R8, 0x1, P1 ;  /* 0x000000083c397211 */ /* 0x000fc600008f0eff */
[C---:B------:R-:W-:Y:S01]  /*10c0*/  IMAD R60, R9.reuse, 0x2, R52 ;  /* 0x00000002093c7824 */ /* 0x040fe200078e0234 */
[-C--:B------:R-:W-:Y:S01]  /*10d0*/  LEA.HI.X.SX32 R47, R62, R8.reuse, 0x1, P0 ;  /* 0x000000083e2f7211 */ /* 0x080fe200000f0eff */
[----:B------:R0:W5:Y:S01]  /*10e0*/  LDG.E.U16 R69, desc[UR28][R56.64] ;  /* 0x0000001c38457981 */ /* 0x000162000c1e1500 */
[CC--:B------:R-:W-:Y:S01]  /*10f0*/  LEA R48, P0, R64.reuse, R7.reuse, 0x1 ;  /* 0x0000000740307211 */ /* 0x0c0fe200078008ff */
[C---:B------:R-:W-:Y:S02]  /*1100*/  IMAD R62, R9.reuse, 0x2, R60 ;  /* 0x00000002093e7824 */ /* 0x040fe400078e023c */
[----:B------:R1:W5:Y:S01]  /*1110*/  LDG.E.U16 R68, desc[UR28][R46.64] ;  /* 0x0000001c2e447981 */ /* 0x000362000c1e1500 */
[----:B------:R-:W-:Y:S02]  /*1120*/  LEA.HI.X.SX32 R49, R64, R8, 0x1, P0 ;  /* 0x0000000840317211 */ /* 0x000fe400000f0eff */
[C---:B------:R-:W-:Y:S02]  /*1130*/  LEA R50, P0, R52.reuse, R7, 0x1 ;  /* 0x0000000734327211 */ /* 0x040fe400078008ff */
[----:B------:R-:W-:Y:S01]  /*1140*/  LEA R64, R9, R62, 0x1 ;  /* 0x0000003e09407211 */ /* 0x000fe200078e08ff */
[----:B------:R2:W5:Y:S01]  /*1150*/  LDG.E.U16 R71, desc[UR28][R48.64] ;  /* 0x0000001c30477981 */ /* 0x000562000c1e1500 */
[----:B------:R-:W-:-:S02]  /*1160*/  LEA.HI.X.SX32 R51, R52, R8, 0x1, P0 ;  /* 0x0000000834337211 */ /* 0x000fc400000f0eff */
[-C--:B------:R-:W-:Y:S01]  /*1170*/  LEA R52, P0, R60, R7.reuse, 0x1 ;  /* 0x000000073c347211 */ /* 0x080fe200078008ff */
[C---:B0-----:R-:W-:Y:S01]  /*1180*/  IMAD R56, R9.reuse, 0x2, R64 ;  /* 0x0000000209387824 */ /* 0x041fe200078e0240 */
[-C--:B------:R-:W-:Y:S01]  /*1190*/  LEA R54, P1, R62, R7.reuse, 0x1 ;  /* 0x000000073e367211 */ /* 0x080fe200078208ff */
[----:B------:R0:W5:Y:S01]  /*11a0*/  LDG.E.U16 R70, desc[UR28][R50.64] ;  /* 0x0000001c32467981 */ /* 0x000162000c1e1500 */
[-C--:B------:R-:W-:Y:S01]  /*11b0*/  LEA.HI.X.SX32 R53, R60, R8.reuse, 0x1, P0 ;  /* 0x000000083c357211 */ /* 0x080fe200000f0eff */
[C---:B------:R-:W-:Y:S01]  /*11c0*/  IMAD R60, R9.reuse, 0x2, R56 ;  /* 0x00000002093c7824 */ /* 0x040fe200078e0238 */
[-C--:B-1----:R-:W-:Y:S02]  /*11d0*/  LEA R46, P0, R64, R7.reuse, 0x1 ;  /* 0x00000007402e7211 */ /* 0x082fe400078008ff */
[-C--:B------:R-:W-:Y:S01]  /*11e0*/  LEA.HI.X.SX32 R55, R62, R8.reuse, 0x1, P1 ;  /* 0x000000083e377211 */ /* 0x080fe200008f0eff */
[----:B------:R-:W-:Y:S01]  /*11f0*/  IMAD R62, R9, 0x2, R60 ;  /* 0x00000002093e7824 */ /* 0x000fe200078e023c */
[----:B------:R-:W-:Y:S01]  /*1200*/  LEA.HI.X.SX32 R47, R64, R8, 0x1, P0 ;  /* 0x00000008402f7211 */ /* 0x000fe200000f0eff */
[----:B------:R-:W5:Y:S01]  /*1210*/  LDG.E.U16 R72, desc[UR28][R52.64] ;  /* 0x0000001c34487981 */ /* 0x000f62000c1e1500 */
[----:B--2---:R-:W-:-:S02]  /*1220*/  LEA R48, P0, R56, R7, 0x1 ;  /* 0x0000000738307211 */ /* 0x004fc400078008ff */
[C---:B------:R-:W-:Y:S01]  /*1230*/  LEA R64, R9.reuse, R62, 0x1 ;  /* 0x0000003e09407211 */ /* 0x040fe200078e08ff */
[----:B------:R1:W5:Y:S01]  /*1240*/  LDG.E.U16 R73, desc[UR28][R54.64] ;  /* 0x0000001c36497981 */ /* 0x000362000c1e1500 */
[-C--:B------:R-:W-:Y:S02]  /*1250*/  LEA.HI.X.SX32 R49, R56, R8.reuse, 0x1, P0 ;  /* 0x0000000838317211 */ /* 0x080fe400000f0eff */
[-C--:B0-----:R-:W-:Y:S01]  /*1260*/  LEA R50, P0, R60, R7.reuse, 0x1 ;  /* 0x000000073c327211 */ /* 0x081fe200078008ff */
[----:B------:R0:W5:Y:S01]  /*1270*/  LDG.E.U16 R75, desc[UR28][R46.64] ;  /* 0x0000001c2e4b7981 */ /* 0x000162000c1e1500 */
[-C--:B------:R-:W-:Y:S02]  /*1280*/  LEA R56, P1, R62, R7.reuse, 0x1 ;  /* 0x000000073e387211 */ /* 0x080fe400078208ff */
[----:B------:R-:W-:Y:S01]  /*1290*/  LEA.HI.X.SX32 R51, R60, R8, 0x1, P0 ;  /* 0x000000083c337211 */ /* 0x000fe200000f0eff */
[----:B------:R2:W5:Y:S01]  /*12a0*/  LDG.E.U16 R74, desc[UR28][R48.64] ;  /* 0x0000001c304a7981 */ /* 0x000562000c1e1500 */
[----:B-1----:R-:W-:Y:S01]  /*12b0*/  IMAD R54, R9, 0x2, R64 ;  /* 0x0000000209367824 */ /* 0x002fe200078e0240 */
[----:B------:R-:W-:-:S02]  /*12c0*/  LEA R52, P0, R64, R7, 0x1 ;  /* 0x0000000740347211 */ /* 0x000fc400078008ff */
[----:B------:R1:W5:Y:S01]  /*12d0*/  LDG.E.U16 R76, desc[UR28][R50.64] ;  /* 0x0000001c324c7981 */ /* 0x000362000c1e1500 */
[C---:B------:R-:W-:Y:S01]  /*12e0*/  IMAD R60, R9.reuse, 0x2, R54 ;  /* 0x00000002093c7824 */ /* 0x040fe200078e0236 */
[-C--:B------:R-:W-:Y:S02]  /*12f0*/  LEA.HI.X.SX32 R57, R62, R8.reuse, 0x1, P1 ;  /* 0x000000083e397211 */ /* 0x080fe400008f0eff */
[-C--:B------:R-:W-:Y:S01]  /*1300*/  LEA.HI.X.SX32 R53, R64, R8.reuse, 0x1, P0 ;  /* 0x0000000840357211 */ /* 0x080fe200000f0eff */
[----:B------:R-:W-:Y:S01]  /*1310*/  IMAD R62, R9, 0x2, R60 ;  /* 0x00000002093e7824 */ /* 0x000fe200078e023c */
[CC--:B0-----:R-:W-:Y:S01]  /*1320*/  LEA R46, P0, R54.reuse, R7.reuse, 0x1 ;  /* 0x00000007362e7211 */ /* 0x0c1fe200078008ff */
[----:B------:R-:W5:Y:S03]  /*1330*/  LDG.E.U16 R77, desc[UR28][R56.64] ;  /* 0x0000001c384d7981 */ /* 0x000f66000c1e1500 */
[----:B------:R-:W-:Y:S01]  /*1340*/  LEA.HI.X.SX32 R47, R54, R8, 0x1, P0 ;  /* 0x00000008362f7211 */ /* 0x000fe200000f0eff */
[----:B------:R0:W5:Y:S01]  /*1350*/  LDG.E.U16 R81, desc[UR28][R52.64] ;  /* 0x0000001c34517981 */ /* 0x000162000c1e1500 */
[----:B--2---:R-:W-:-:S02]  /*1360*/  LEA R48, P0, R60, R7, 0x1 ;  /* 0x000000073c307211 */ /* 0x004fc400078008ff */
[C---:B------:R-:W-:Y:S01]  /*1370*/  LEA R64, R9.reuse, R62, 0x1 ;  /* 0x0000003e09407211 */ /* 0x040fe200078e08ff */
[----:B------:R2:W5:Y:S01]  /*1380*/  LDG.E.U16 R84, desc[UR28][R46.64] ;  /* 0x0000001c2e547981 */ /* 0x000562000c1e1500 */
[-C--:B------:R-:W-:Y:S02]  /*1390*/  LEA R54, P1, R62, R7.reuse, 0x1 ;  /* 0x000000073e367211 */ /* 0x080fe400078208ff */
[-C--:B------:R-:W-:Y:S01]  /*13a0*/  LEA.HI.X.SX32 R49, R60, R8.reuse, 0x1, P0 ;  /* 0x000000083c317211 */ /* 0x080fe200000f0eff */
[C---:B------:R-:W-:Y:S01]  /*13b0*/  IMAD R60, R9.reuse, 0x2, R64 ;  /* 0x00000002093c7824 */ /* 0x040fe200078e0240 */
[-C--:B------:R-:W-:Y:S02]  /*13c0*/  LEA.HI.X.SX32 R55, R62, R8.reuse, 0x1, P1 ;  /* 0x000000083e377211 */ /* 0x080fe400008f0eff */
[C---:B-1----:R-:W-:Y:S01]  /*13d0*/  LEA R50, P0, R64.reuse, R7, 0x1 ;  /* 0x0000000740327211 */ /* 0x042fe200078008ff */
[----:B------:R-:W-:Y:S01]  /*13e0*/  IMAD R62, R9, 0x2, R60 ;  /* 0x00000002093e7824 */ /* 0x000fe200078e023c */
[----:B------:R1:W5:Y:S02]  /*13f0*/  LDG.E.U16 R48, desc[UR28][R48.64] ;  /* 0x0000001c30307981 */ /* 0x000364000c1e1500 */
[----:B------:R-:W-:-:S02]  /*1400*/  LEA.HI.X.SX32 R51, R64, R8, 0x1, P0 ;  /* 0x0000000840337211 */ /* 0x000fc400000f0eff */
[-C--:B0-----:R-:W-:Y:S01]  /*1410*/  LEA R52, P0, R60, R7.reuse, 0x1 ;  /* 0x000000073c347211 */ /* 0x081fe200078008ff */
[----:B------:R-:W5:Y:S01]  /*1420*/  LDG.E.U16 R54, desc[UR28][R54.64] ;  /* 0x0000001c36367981 */ /* 0x000f62000c1e1500 */
[----:B------:R-:W-:Y:S02]  /*1430*/  LEA R56, P1, R62, R7, 0x1 ;  /* 0x000000073e387211 */ /* 0x000fe400078208ff */
[-C--:B------:R-:W-:Y:S01]  /*1440*/  LEA.HI.X.SX32 R53, R60, R8.reuse, 0x1, P0 ;  /* 0x000000083c357211 */ /* 0x080fe200000f0eff */
[----:B------:R-:W5:Y:S01]  /*1450*/  LDG.E.U16 R51, desc[UR28][R50.64] ;  /* 0x0000001c32337981 */ /* 0x000f62000c1e1500 */
[----:B------:R-:W-:-:S03]  /*1460*/  LEA.HI.X.SX32 R57, R62, R8, 0x1, P1 ;  /* 0x000000083e397211 */ /* 0x000fc600008f0eff */
[----:B------:R-:W5:Y:S04]  /*1470*/  LDG.E.U16 R52, desc[UR28][R52.64] ;  /* 0x0000001c34347981 */ /* 0x000f68000c1e1500 */
[----:B------:R-:W5:Y:S01]  /*1480*/  LDG.E.U16 R56, desc[UR28][R56.64] ;  /* 0x0000001c38387981 */ /* 0x000f62000c1e1500 */
[----:B------:R-:W-:-:S05]  /*1490*/  IMAD R9, R9, 0x2, R62 ;  /* 0x0000000209097824 */ /* 0x000fca00078e023e */
[C---:B--2---:R-:W-:Y:S02]  /*14a0*/  LEA R46, P0, R9.reuse, R7, 0x1 ;  /* 0x00000007092e7211 */ /* 0x044fe400078008ff */
[----:B------:R-:W-:Y:S02]  /*14b0*/  LOP3.LUT R7, R0, 0x7f, RZ, 0xc0, !PT ;  /* 0x0000007f00077812 */ /* 0x000fe400078ec0ff */
[----:B------:R-:W-:Y:S01]  /*14c0*/  LEA.HI.X.SX32 R47, R9, R8, 0x1, P0 ;  /* 0x00000008092f7211 */ /* 0x000fe200000f0eff */
[----:B------:R-:W-:Y:S02]  /*14d0*/  IMAD R78, R78, UR23, RZ ;  /* 0x000000174e4e7c24 */ /* 0x000fe4000f8e02ff */
[----:B---3--:R-:W-:Y:S02]  /*14e0*/  IMAD R8, R7, UR4, RZ ;  /* 0x0000000407087c24 */ /* 0x008fe4000f8e02ff */
[----:B------:R0:W5:Y:S01]  /*14f0*/  LDG.E.U16 R46, desc[UR28][R46.64] ;  /* 0x0000001c2e2e7981 */ /* 0x000162000c1e1500 */
[----:B------:R-:W-:Y:S01]  /*1500*/  IMAD.SHL.U32 R7, R78, 0x2, RZ ;  /* 0x000000024e077824 */ /* 0x000fe200078e00ff */
[----:B------:R-:W-:-:S02]  /*1510*/  SHF.R.S32.HI R80, RZ, 0x6, R0 ;  /* 0x00000006ff507819 */ /* 0x000fc40000011400 */
[----:B------:R-:W-:Y:S02]  /*1520*/  SHF.L.U32 R9, R8, 0x1, RZ ;  /* 0x0000000108097819 */ /* 0x000fe400000006ff */
[----:B-1----:R-:W-:Y:S02]  /*1530*/  SHF.R.U32.HI R49, RZ, 0x5, R0 ;  /* 0x00000005ff317819 */ /* 0x002fe40000011600 */
[----:B0-----:R-:W-:Y:S01]  /*1540*/  LOP3.LUT R47, R0, 0x3f, RZ, 0xc0, !PT ;  /* 0x0000003f002f7812 */ /* 0x001fe200078ec0ff */
[----:B------:R-:W-:Y:S01]  /*1550*/  IMAD.HI R8, R8, 0x2, RZ ;  /* 0x0000000208087827 */ /* 0x000fe200078e02ff */
[----:B------:R-:W-:Y:S02]  /*1560*/  IADD3 R82, P0, P1, R9, R82, R7 ;  /* 0x0000005209527210 */ /* 0x000fe4000791e007 */
[----:B------:R-:W-:Y:S01]  /*1570*/  SGXT R80, R80, 0x1 ;  /* 0x000000015050781a */ /* 0x000fe20000000200 */
[----:B------:R-:W-:Y:S01]  /*1580*/  IMAD.HI R78, R78, 0x2, RZ ;  /* 0x000000024e4e7827 */ /* 0x000fe200078e02ff */
[----:B------:R-:W-:-:S03]  /*1590*/  R2UR UR15, R49 ;  /* 0x00000000310f72ca */ /* 0x000fc600000e0000 */
[----:B------:R-:W-:Y:S01]  /*15a0*/  IMAD.SHL.U32 R47, R47, 0x2, RZ ;  /* 0x000000022f2f7824 */ /* 0x000fe200078e00ff */
[----:B------:R-:W-:Y:S02]  /*15b0*/  R2UR UR27, R58 ;  /* 0x000000003a1b72ca */ /* 0x000fe400000e0000 */
[----:B------:R-:W-:Y:S02]  /*15c0*/  IADD3.X R83, PT, PT, R8, R83, R78, P0, P1 ;  /* 0x0000005308537210 */ /* 0x000fe400007e244e */
[----:B------:R-:W-:Y:S01]  /*15d0*/  LOP3.LUT R80, R47, 0x90, R80, 0x78, !PT ;  /* 0x000000902f507812 */ /* 0x000fe200078e7850 */
[----:B------:R-:W-:Y:S10]  /*15e0*/  @P5 BRA `(.L_x_5) ;  /* 0x0000000000185947 */ /* 0x000ff40003800000 */
[----:B------:R-:W-:Y:S01]  /*15f0*/  ELECT P0, URZ, PT ;  /* 0x0000000000ff782f */ /* 0x000fe20003800000 */
[----:B------:R-:W-:Y:S01]  /*1600*/  IMAD.MOV.U32 R7, RZ, RZ, 0x1 ;  /* 0x00000001ff077424 */ /* 0x000fe200078e00ff */
[----:B------:R-:W-:Y:S01]  /*1610*/  UMOV UR4, 0x40 ;  /* 0x0000004000047882 */ /* 0x000fe20000000000 */
[----:B------:R-:W-:Y:S01]  /*1620*/  UVIRTCOUNT.DEALLOC.SMPOOL 0x80 ;  /* 0x000000800000784c */ /* 0x000fe20000000000 */
[----:B------:R-:W-:-:S09]  /*1630*/  ULEA UR4, UR6, UR4, 0x18 ;  /* 0x0000000406047291 */ /* 0x000fd2000f8ec0ff */
[----:B------:R0:W-:Y:S03]  /*1640*/  @P0 STS.U8 [UR4], R7 ;  /* 0x00000007ff000988 */ /* 0x0001e60008000004 */
.L_x_5:
[----:B------:R-:W-:Y:S01]  /*1650*/  USHF.L.U32 UR4, UR15, 0x15, URZ ;  /* 0x000000150f047899 */ /* 0x000fe200080006ff */
[----:B-----5:R1:W-:Y:S01]  /*1660*/  STS.U16 [R80+UR22], R3 ;  /* 0x0000000350007988 */ /* 0x0203e20008000416 */
[----:B0-----:R-:W-:Y:S01]  /*1670*/  LOP3.LUT R7, R80, 0x40, RZ, 0x3c, !PT ;  /* 0x0000004050077812 */ /* 0x001fe200078e3cff */
[----:B------:R-:W-:Y:S01]  /*1680*/  UMOV UR9, 0x1 ;  /* 0x0000000100097882 */ /* 0x000fe20000000000 */
[----:B------:R-:W-:Y:S01]  /*1690*/  ULOP3.LUT UR4, UR4, 0x600000, URZ, 0xc0, !UPT ;  /* 0x0060000004047892 */ /* 0x000fe2000f8ec0ff */
[----:B------:R-:W-:Y:S01]  /*16a0*/  STS.U16 [R80+UR22+0x400], R11 ;  /* 0x0004000b50007988 */ /* 0x000fe20008000416 */
[----:B------:R-:W-:-:S03]  /*16b0*/  LOP3.LUT P6, RZ, R0, 0x7f, RZ, 0xc0, !PT ;  /* 0x0000007f00ff7812 */ /* 0x000fc600078cc0ff */
[----:B------:R-:W-:Y:S01]  /*16c0*/  STS.U16 [R80+UR22+0x800], R15 ;  /* 0x0008000f50007988 */ /* 0x000fe20008000416 */
[----:B------:R-:W-:Y:S01]  /*16d0*/  UIADD3 UR21, UPT, UPT, UR27, UR4, URZ ;  /* 0x000000041b157290 */ /* 0x000fe2000fffe0ff */
[----:B-1----:R-:W-:Y:S02]  /*16e0*/  LOP3.LUT R3, R80, 0x20, RZ, 0x3c, !PT ;  /* 0x0000002050037812 */ /* 0x002fe400078e3cff */
[----:B------:R-:W-:Y:S04]  /*16f0*/  STS.U16 [R80+UR22+0xc00], R19 ;  /* 0x000c001350007988 */ /* 0x000fe80008000416 */
[----:B------:R-:W-:Y:S04]  /*1700*/  STS.U16 [R80+UR22+0x1000], R23 ;  /* 0x0010001750007988 */ /* 0x000fe80008000416 */
[----:B------:R-:W-:Y:S01]  /*1710*/  STS.U16 [R80+UR22+0x1400], R27 ;  /* 0x0014001b50007988 */ /* 0x000fe20008000416 */
[----:B------:R-:W-:Y:S01]  /*1720*/  VOTEU.ALL UP0, P6 ;  /* 0x0000000000ff7886 */ /* 0x000fe20003000000 */
[----:B------:R-:W-:-:S02]  /*1730*/  VOTEU.ALL UP1, P6 ;  /* 0x0000000000ff7886 */ /* 0x000fc40003020000 */
[----:B------:R0:W-:Y:S04]  /*1740*/  STS.U16 [R80+UR22+0x1800], R31 ;  /* 0x0018001f50007988 */ /* 0x0001e80008000416 */
[----:B------:R-:W-:Y:S01]  /*1750*/  STS.U16 [R80+UR22+0x1c00], R35 ;  /* 0x001c002350007988 */ /* 0x000fe20008000416 */
[----:B------:R-:W-:-:S04]  /*1760*/  @!UP0 UIADD3 UR4, UPT, UPT, -UR9, 0x100000, URZ ;  /* 0x0010000009048890 */ /* 0x000fc8000fffe1ff */
[----:B------:R-:W-:Y:S02]  /*1770*/  @!UP0 USHF.L.U32 UR5, UR4, 0xb, URZ ;  /* 0x0000000b04058899 */ /* 0x000fe400080006ff */
[----:B------:R-:W-:Y:S01]  /*1780*/  @!UP0 USHF.L.U32 UR4, UR4, 0x1, URZ ;  /* 0x0000000104048899 */ /* 0x000fe200080006ff */
[----:B------:R-:W-:Y:S04]  /*1790*/  STS.U16 [R80+UR22+0x2000], R39 ;  /* 0x0020002750007988 */ /* 0x000fe80008000416 */
[----:B------:R-:W-:Y:S04]  /*17a0*/  STS.U16 [R80+UR22+0x2400], R43 ;  /* 0x0024002b50007988 */ /* 0x000fe80008000416 */
[----:B------:R-:W-:Y:S04]  /*17b0*/  STS.U16 [R80+UR22+0x2800], R59 ;  /* 0x0028003b50007988 */ /* 0x000fe80008000416 */
[----:B------:R-:W-:Y:S04]  /*17c0*/  STS.U16 [R80+UR22+0x2c00], R67 ;  /* 0x002c004350007988 */ /* 0x000fe80008000416 */
[----:B------:R-:W-:Y:S04]  /*17d0*/  STS.U16 [R80+UR22+0x3000], R71 ;  /* 0x0030004750007988 */ /* 0x000fe80008000416 */
[----:B------:R-:W-:Y:S04]  /*17e0*/  STS.U16 [R80+UR22+0x3400], R75 ;  /* 0x0034004b50007988 */ /* 0x000fe80008000416 */
[----:B------:R-:W-:Y:S04]  /*17f0*/  STS.U16 [R80+UR22+0x3800], R81 ;  /* 0x0038005150007988 */ /* 0x000fe80008000416 */
[----:B------:R-:W-:Y:S01]  /*1800*/  STS.U16 [R80+UR22+0x3c00], R51 ;  /* 0x003c003350007988 */ /* 0x000fe20008000416 */
[C---:B------:R-:W-:Y:S01]  /*1810*/  LEA R152, P2, R79.reuse, R82, 0x2 ;  /* 0x000000524f987211 */ /* 0x040fe200078410ff */
[----:B------:R-:W-:Y:S01]  /*1820*/  IMAD R9, R79, 0x5, RZ ;  /* 0x000000054f097824 */ /* 0x000fe200078e02ff */
[----:B------:R-:W-:Y:S01]  /*1830*/  IADD3 R78, PT, PT, R89, 0x40, RZ ;  /* 0x00000040594e7810 */ /* 0x000fe20007ffe0ff */
[----:B------:R1:W-:Y:S01]  /*1840*/  STS.U16 [R3+UR22+0x100], R4 ;  /* 0x0001000403007988 */ /* 0x0003e20008000416 */
[C---:B------:R-:W-:Y:S01]  /*1850*/  IMAD R139, R79.reuse, 0x12, RZ ;  /* 0x000000124f8b7824 */ /* 0x040fe200078e02ff */
[----:B0-----:R-:W-:Y:S01]  /*1860*/  PRMT R31, RZ, 0x7610, R31 ;  /* 0x00007610ff1f7816 */ /* 0x001fe2000000001f */
[C---:B------:R-:W-:Y:S01]  /*1870*/  IMAD R137, R79.reuse, 0x14, RZ ;  /* 0x000000144f897824 */ /* 0x040fe200078e02ff */
[----:B------:R-:W-:Y:S01]  /*1880*/  STS.U16 [R3+UR22+0x500], R10 ;  /* 0x0005000a03007988 */ /* 0x000fe20008000416 */
[C---:B------:R-:W-:Y:S01]  /*1890*/  IMAD R135, R79.reuse, 0x16, RZ ;  /* 0x000000164f877824 */ /* 0x040fe200078e02ff */
[----:B------:R-:W-:Y:S01]  /*18a0*/  ISETP.GT.AND P0, PT, R78, RZ, PT ;  /* 0x000000ff4e00720c */ /* 0x000fe20003f04270 */
[C---:B------:R-:W-:Y:S01]  /*18b0*/  IMAD R133, R79.reuse, 0x18, RZ ;  /* 0x000000184f857824 */ /* 0x040fe200078e02ff */
[----:B------:R0:W-:Y:S01]  /*18c0*/  STS.U16 [R3+UR22+0x900], R14 ;  /* 0x0009000e03007988 */ /* 0x0001e20008000416 */
[C---:B------:R-:W-:Y:S01]  /*18d0*/  IMAD R131, R79.reuse, 0x1a, RZ ;  /* 0x0000001a4f837824 */ /* 0x040fe200078e02ff */
[----:B-1----:R-:W-:Y:S01]  /*18e0*/  LOP3.LUT R4, R80, 0x60, RZ, 0x3c, !PT ;  /* 0x0000006050047812 */ /* 0x002fe200078e3cff */
[C---:B------:R-:W-:Y:S01]  /*18f0*/  IMAD R129, R79.reuse, 0x1c, RZ ;  /* 0x0000001c4f817824 */ /* 0x040fe200078e02ff */
[----:B------:R-:W-:Y:S01]  /*1900*/  STS.U16 [R3+UR22+0xd00], R18 ;  /* 0x000d001203007988 */ /* 0x000fe20008000416 */
[C---:B------:R-:W-:Y:S01]  /*1910*/  IMAD R127, R79.reuse, 0x1e, RZ ;  /* 0x0000001e4f7f7824 */ /* 0x040fe200078e02ff */
[----:B------:R-:W1:Y:S02]  /*1920*/  LDCU.64 UR6, c[0x0][0x3d0] ;  /* 0x00007a00ff0677ac */ /* 0x000e640008000a00 */
[----:B------:R2:W-:Y:S04]  /*1930*/  STS.U16 [R3+UR22+0x1100], R22 ;  /* 0x0011001603007988 */ /* 0x0005e80008000416 */
[----:B------:R-:W-:Y:S04]  /*1940*/  STS.U16 [R3+UR22+0x1500], R26 ;  /* 0x0015001a03007988 */ /* 0x000fe80008000416 */
        /* <DEDUP_REMOVED lines=9> */
[----:B------:R3:W-:Y:S01]  /*19e0*/  STS.U16 [R3+UR22+0x3d00], R52 ;  /* 0x003d003403007988 */ /* 0x0007e20008000416 */
[----:B------:R-:W-:Y:S01]  /*19f0*/  STTM.16dp32bit_t0_t15.x64 tmem[UR21], RZ ;  /* 0x000000ff000079ed */ /* 0x000fe20008b00015 */
[----:B------:R-:W-:Y:S02]  /*1a00*/  STTM.16dp32bit_t16_t31.x64 tmem[UR21+0x40], RZ ;  /* 0x000040ff000079ed */ /* 0x000fe40008b20015 */
[----:B------:R4:W-:Y:S01]  /*1a10*/  STS.U16 [R7+UR22+0x200], R5 ;  /* 0x0002000507007988 */ /* 0x0009e20008000416 */
[----:B------:R-:W-:-:S02]  /*1a20*/  IMAD R11, R79, 0x6, RZ ;  /* 0x000000064f0b7824 */ /* 0x000fc400078e02ff */
[C---:B------:R-:W-:Y:S01]  /*1a30*/  IMAD R19, R79.reuse, 0xa, RZ ;  /* 0x0000000a4f137824 */ /* 0x040fe200078e02ff */
[----:B------:R-:W-:Y:S01]  /*1a40*/  STS.U16 [R7+UR22+0x600], R12 ;  /* 0x0006000c07007988 */ /* 0x000fe20008000416 */
[C---:B------:R-:W-:Y:S02]  /*1a50*/  IMAD R23, R79.reuse, 0xc, RZ ;  /* 0x0000000c4f177824 */ /* 0x040fe400078e02ff */
[C---:B------:R-:W-:Y:S01]  /*1a60*/  IMAD R27, R79.reuse, 0xe, RZ ;  /* 0x0000000e4f1b7824 */ /* 0x040fe200078e02ff */
[----:B------:R-:W-:Y:S01]  /*1a70*/  STS.U16 [R7+UR22+0xa00], R16 ;  /* 0x000a001007007988 */ /* 0x000fe20008000416 */
[----:B------:R-:W-:Y:S01]  /*1a80*/  IMAD.SHL.U32 R15, R79, 0x8, RZ ;  /* 0x000000084f0f7824 */ /* 0x000fe200078e00ff */
[----:B------:R-:W-:Y:S02]  /*1a90*/  IADD3 R138, P1, PT, R139, R82, RZ ;  /* 0x000000528b8a7210 */ /* 0x000fe40007f3e0ff */
[----:B------:R-:W-:Y:S01]  /*1aa0*/  STS.U16 [R7+UR22+0xe00], R20 ;  /* 0x000e001407007988 */ /* 0x000fe20008000416 */
[----:B0-----:R-:W-:-:S02]  /*1ab0*/  PRMT R14, RZ, 0x7610, R14 ;  /* 0x00007610ff0e7816 */ /* 0x001fc4000000000e */
[----:B--2---:R-:W-:Y:S01]  /*1ac0*/  PRMT R22, RZ, 0x7610, R22 ;  /* 0x00007610ff167816 */ /* 0x004fe20000000016 */
        /* <DEDUP_REMOVED lines=11> */
[----:B------:R0:W-:Y:S04]  /*1b80*/  STS.U16 [R7+UR22+0x3e00], R56 ;  /* 0x003e003807007988 */ /* 0x0001e80008000416 */
[----:B------:R-:W-:Y:S04]  /*1b90*/  STS.U16 [R4+UR22+0x300], R6 ;  /* 0x0003000604007988 */ /* 0x000fe80008000416 */
[----:B------:R2:W-:Y:S04]  /*1ba0*/  STS.U16 [R4+UR22+0x700], R13 ;  /* 0x0007000d04007988 */ /* 0x0005e80008000416 */
[----:B------:R0:W-:Y:S04]  /*1bb0*/  STS.U16 [R4+UR22+0xb00], R17 ;  /* 0x000b001104007988 */ /* 0x0001e80008000416 */
[----:B------:R0:W-:Y:S04]  /*1bc0*/  STS.U16 [R4+UR22+0xf00], R21 ;  /* 0x000f001504007988 */ /* 0x0001e80008000416 */
[----:B------:R0:W-:Y:S04]  /*1bd0*/  STS.U16 [R4+UR22+0x1300], R25 ;  /* 0x0013001904007988 */ /* 0x0001e80008000416 */
[----:B------:R0:W-:Y:S04]  /*1be0*/  STS.U16 [R4+UR22+0x1700], R29 ;  /* 0x0017001d04007988 */ /* 0x0001e80008000416 */
[----:B------:R0:W-:Y:S04]  /*1bf0*/  STS.U16 [R4+UR22+0x1b00], R33 ;  /* 0x001b002104007988 */ /* 0x0001e80008000416 */
[----:B------:R-:W-:Y:S04]  /*1c00*/  STS.U16 [R4+UR22+0x1f00], R37 ;  /* 0x001f002504007988 */ /* 0x000fe80008000416 */
[----:B------:R0:W-:Y:S04]  /*1c10*/  STS.U16 [R4+UR22+0x2300], R41 ;  /* 0x0023002904007988 */ /* 0x0001e80008000416 */
[----:B------:R0:W-:Y:S04]  /*1c20*/  STS.U16 [R4+UR22+0x2700], R45 ;  /* 0x0027002d04007988 */ /* 0x0001e80008000416 */
[----:B------:R-:W-:Y:S04]  /*1c30*/  STS.U16 [R4+UR22+0x2b00], R65 ;  /* 0x002b004104007988 */ /* 0x000fe80008000416 */
[----:B------:R-:W-:Y:S04]  /*1c40*/  STS.U16 [R4+UR22+0x2f00], R69 ;  /* 0x002f004504007988 */ /* 0x000fe80008000416 */
[----:B------:R-:W-:Y:S04]  /*1c50*/  STS.U16 [R4+UR22+0x3300], R73 ;  /* 0x0033004904007988 */ /* 0x000fe80008000416 */
[----:B------:R-:W-:Y:S04]  /*1c60*/  STS.U16 [R4+UR22+0x3700], R77 ;  /* 0x0037004d04007988 */ /* 0x000fe80008000416 */
[----:B------:R-:W-:Y:S04]  /*1c70*/  STS.U16 [R4+UR22+0x3b00], R54 ;  /* 0x003b003604007988 */ /* 0x000fe80008000416 */
[----:B------:R0:W-:Y:S01]  /*1c80*/  STS.U16 [R4+UR22+0x3f00], R46 ;  /* 0x003f002e04007988 */ /* 0x0001e20008000416 */
[----:B------:R-:W0:Y:S02]  /*1c90*/  FENCE.VIEW.ASYNC.T ;  /* 0x00000000000073c6 */ /* 0x000e240000000200 */
[----:B0-----:R-:W-:Y:S01]  /*1ca0*/  BAR.SYNC.DEFER_BLOCKING 0x0 ;  /* 0x0000000000007b1d */ /* 0x001fe20000010000 */
[----:B---3--:R-:W-:Y:S01]  /*1cb0*/  IMAD.SHL.U32 R3, R79, 0x2, RZ ;  /* 0x000000024f037824 */ /* 0x008fe200078e00ff */
[----:B------:R-:W-:Y:S01]  /*1cc0*/  IADD3 R150, P4, PT, R11, R82, RZ ;  /* 0x000000520b967210 */ /* 0x000fe20007f9e0ff */
[----:B----4-:R-:W-:-:S03]  /*1cd0*/  IMAD R5, R79, 0x3, RZ ;  /* 0x000000034f057824 */ /* 0x010fc600078e02ff */
[-C--:B------:R-:W-:Y:S01]  /*1ce0*/  IADD3 R154, P3, PT, R3, R82.reuse, RZ ;  /* 0x00000052039a7210 */ /* 0x080fe20007f7e0ff */
[----:B------:R-:W-:Y:S01]  /*1cf0*/  IMAD.SHL.U32 R7, R79, 0x4, RZ ;  /* 0x000000044f077824 */ /* 0x000fe200078e00ff */
[-C--:B------:R-:W-:Y:S02]  /*1d00*/  LEA.HI.X.SX32 R153, R3, R83.reuse, 0x1, P2 ;  /* 0x0000005303997211 */ /* 0x080fe400010f0eff */
[CC--:B------:R-:W-:Y:S02]  /*1d10*/  LEA.HI.X.SX32 R155, R79.reuse, R83.reuse, 0x1, P3 ;  /* 0x000000534f9b7211 */ /* 0x0c0fe400018f0eff */
[-C--:B------:R-:W-:Y:S02]  /*1d20*/  LEA R148, P3, R79, R82.reuse, 0x3 ;  /* 0x000000524f947211 */ /* 0x080fe400078618ff */
[-C--:B------:R-:W-:Y:S01]  /*1d30*/  IADD3 R146, P2, PT, R19, R82.reuse, RZ ;  /* 0x0000005213927210 */ /* 0x080fe20007f5e0ff */
[----:B------:R-:W0:Y:S02]  /*1d40*/  FENCE.VIEW.ASYNC.S ;  /* 0x00000000000073c6 */ /* 0x000e240000000000 */
[----:B0-----:R0:W3:Y:S02]  /*1d50*/  @!UP1 SYNCS.EXCH.64 URZ, [UR22+0x7000], UR4 ;  /* 0x0070000416ff95b2 */ /* 0x0010e40008000100 */
[----:B---3--:R-:W-:Y:S01]  /*1d60*/  BAR.SYNC.DEFER_BLOCKING 0x0 ;  /* 0x0000000000007b1d */ /* 0x008fe20000010000 */
[----:B------:R-:W-:Y:S01]  /*1d70*/  LEA.HI.X.SX32 R151, R5, R83, 0x1, P4 ;  /* 0x0000005305977211 */ /* 0x000fe200020f0eff */
[----:B--2---:R-:W-:Y:S01]  /*1d80*/  IMAD R13, R79, 0x7, RZ ;  /* 0x000000074f0d7824 */ /* 0x004fe200078e02ff */
[----:B------:R-:W-:-:S02]  /*1d90*/  IADD3 R144, P4, PT, R23, R82, RZ ;  /* 0x0000005217907210 */ /* 0x000fc40007f9e0ff */
[-C--:B------:R-:W-:Y:S02]  /*1da0*/  LEA.HI.X.SX32 R149, R7, R83.reuse, 0x1, P3 ;  /* 0x0000005307957211 */ /* 0x080fe400018f0eff */
[-C--:B------:R-:W-:Y:S01]  /*1db0*/  IADD3 R142, P3, PT, R27, R82.reuse, RZ ;  /* 0x000000521b8e7210 */ /* 0x080fe20007f7e0ff */
[----:B------:R-:W-:Y:S01]  /*1dc0*/  IMAD R17, R79, 0x9, RZ ;  /* 0x000000094f117824 */ /* 0x000fe200078e02ff */
[-C--:B------:R-:W-:Y:S02]  /*1dd0*/  LEA.HI.X.SX32 R147, R9, R83.reuse, 0x1, P2 ;  /* 0x0000005309937211 */ /* 0x080fe400010f0eff */
[CC--:B------:R-:W-:Y:S01]  /*1de0*/  LEA R140, P2, R79.reuse, R82.reuse, 0x4 ;  /* 0x000000524f8c7211 */ /* 0x0c0fe200078420ff */
[----:B------:R-:W-:Y:S01]  /*1df0*/  IMAD R21, R79, 0xb, RZ ;  /* 0x0000000b4f157824 */ /* 0x000fe200078e02ff */
[----:B------:R-:W-:Y:S02]  /*1e00*/  LEA.HI.X.SX32 R145, R11, R83, 0x1, P4 ;  /* 0x000000530b917211 */ /* 0x000fe400020f0eff */
[----:B------:R-:W-:-:S02]  /*1e10*/  IADD3 R136, P4, PT, R137, R82, RZ ;  /* 0x0000005289887210 */ /* 0x000fc40007f9e0ff */
[-C--:B------:R-:W-:Y:S02]  /*1e20*/  LEA.HI.X.SX32 R143, R13, R83.reuse, 0x1, P3 ;  /* 0x000000530d8f7211 */ /* 0x080fe400018f0eff */
[-C--:B------:R-:W-:Y:S01]  /*1e30*/  IADD3 R134, P3, PT, R135, R82.reuse, RZ ;  /* 0x0000005287867210 */ /* 0x080fe20007f7e0ff */
[----:B------:R-:W-:Y:S01]  /*1e40*/  IMAD R25, R79, 0xd, RZ ;  /* 0x0000000d4f197824 */ /* 0x000fe200078e02ff */
[-C--:B------:R-:W-:Y:S02]  /*1e50*/  LEA.HI.X.SX32 R141, R15, R83.reuse, 0x1, P2 ;  /* 0x000000530f8d7211 */ /* 0x080fe400010f0eff */
[----:B------:R-:W-:Y:S01]  /*1e60*/  PRMT R39, RZ, 0x7610, R39 ;  /* 0x00007610ff277816 */ /* 0x000fe20000000027 */
[----:B------:R-:W-:Y:S01]  /*1e70*/  IMAD R29, R79, 0xf, RZ ;  /* 0x0000000f4f1d7824 */ /* 0x000fe200078e02ff */
[----:B------:R-:W-:Y:S01]  /*1e80*/  IADD3 R132, P2, PT, R133, R82, RZ ;  /* 0x0000005285847210 */ /* 0x000fe20007f5e0ff */
[----:B------:R-:W2:Y:S01]  /*1e90*/  @P0 LDG.E.U16 R14, desc[UR28][R82.64] ;  /* 0x0000001c520e0981 */ /* 0x000ea2000c1e1500 */
[----:B------:R-:W-:Y:S01]  /*1ea0*/  LEA.HI.X.SX32 R139, R17, R83, 0x1, P1 ;  /* 0x00000053118b7211 */ /* 0x000fe200008f0eff */
[----:B------:R-:W3:Y:S01]  /*1eb0*/  LDC R15, c[0x0][0x3d8] ;  /* 0x0000f600ff0f7b82 */ /* 0x000ee20000000800 */
[----:B------:R-:W-:Y:S01]  /*1ec0*/  PRMT R16, RZ, 0x7610, R16 ;  /* 0x00007610ff107816 */ /* 0x000fe20000000010 */
[----:B------:R-:W4:Y:S01]  /*1ed0*/  @P0 LDG.E.U16 R22, desc[UR28][R140.64] ;  /* 0x0000001c8c160981 */ /* 0x000f22000c1e1500 */
[----:B------:R-:W-:-:S02]  /*1ee0*/  PRMT R24, RZ, 0x7610, R24 ;  /* 0x00007610ff187816 */ /* 0x000fc40000000018 */
[-C--:B------:R-:W-:Y:S01]  /*1ef0*/  IADD3 R130, P1, PT, R131, R82.reuse, RZ ;  /* 0x0000005283827210 */ /* 0x080fe20007f3e0ff */
[----:B------:R-:W4:Y:S01]  /*1f00*/  @P0 LDG.E.U16 R31, desc[UR28][R154.64] ;  /* 0x0000001c9a1f0981 */ /* 0x000f22000c1e1500 */
[-C--:B------:R-:W-:Y:S01]  /*1f10*/  LEA.HI.X.SX32 R137, R19, R83.reuse, 0x1, P4 ;  /* 0x0000005313897211 */ /* 0x080fe200020f0eff */
[----:B------:R-:W0:Y:S01]  /*1f20*/  LDC.64 R12, c[0x0][0x390] ;  /* 0x0000e400ff0c7b82 */ /* 0x000e220000000a00 */
[----:B------:R-:W-:Y:S01]  /*1f30*/  PRMT R33, RZ, 0x7610, R33 ;  /* 0x00007610ff217816 */ /* 0x000fe20000000021 */
[----:B------:R-:W4:Y:S01]  /*1f40*/  @P0 LDG.E.U16 R39, desc[UR28][R138.64] ;  /* 0x0000001c8a270981 */ /* 0x000f22000c1e1500 */
[----:B------:R-:W-:Y:S02]  /*1f50*/  PRMT R41, RZ, 0x7610, R41 ;  /* 0x00007610ff297816 */ /* 0x000fe40000000029 */
[----:B------:R-:W-:Y:S01]  /*1f60*/  IADD3 R128, P4, PT, R129, R82, RZ ;  /* 0x0000005281807210 */ /* 0x000fe20007f9e0ff */
[----:B------:R-:W4:Y:S01]  /*1f70*/  @P0 LDG.E.U16 R16, desc[UR28][R152.64] ;  /* 0x0000001c98100981 */ /* 0x000f22000c1e1500 */
[----:B------:R-:W-:-:S02]  /*1f80*/  LEA.HI.X.SX32 R135, R21, R83, 0x1, P3 ;  /* 0x0000005315877211 */ /* 0x000fc400018f0eff */
[----:B------:R-:W-:Y:S01]  /*1f90*/  PRMT R18, RZ, 0x7610, R18 ;  /* 0x00007610ff127816 */ /* 0x000fe20000000012 */
[----:B------:R-:W4:Y:S01]  /*1fa0*/  @P0 LDG.E.U16 R24, desc[UR28][R136.64] ;  /* 0x0000001c88180981 */ /* 0x000f22000c1e1500 */
[----:B------:R-:W-:Y:S02]  /*1fb0*/  PRMT R26, RZ, 0x7610, R26 ;  /* 0x00007610ff1a7816 */ /* 0x000fe4000000001a */
[----:B------:R-:W-:Y:S01]  /*1fc0*/  IADD3 R126, P3, PT, R127, R82, RZ ;  /* 0x000000527f7e7210 */ /* 0x000fe20007f7e0ff */
[----:B------:R-:W4:Y:S01]  /*1fd0*/  @P0 LDG.E.U16 R33, desc[UR28][R150.64] ;  /* 0x0000001c96210981 */ /* 0x000f22000c1e1500 */
[----:B------:R-:W-:Y:S02]  /*1fe0*/  PRMT R35, RZ, 0x7610, R35 ;  /* 0x00007610ff237816 */ /* 0x000fe40000000023 */
[----:B------:R-:W-:Y:S01]  /*1ff0*/  PRMT R43, RZ, 0x7610, R43 ;  /* 0x00007610ff2b7816 */ /* 0x000fe2000000002b */
[----:B------:R-:W4:Y:S01]  /*2000*/  @P0 LDG.E.U16 R41, desc[UR28][R134.64] ;  /* 0x0000001c86290981 */ /* 0x000f22000c1e1500 */
[----:B------:R-:W-:-:S02]  /*2010*/  LEA.HI.X.SX32 R133, R23, R83, 0x1, P2 ;  /* 0x0000005317857211 */ /* 0x000fc400010f0eff */
[----:B------:R-:W-:Y:S01]  /*2020*/  PRMT R20, RZ, 0x7610, R20 ;  /* 0x00007610ff147816 */ /* 0x000fe20000000014 */
[----:B------:R-:W4:Y:S01]  /*2030*/  @P0 LDG.E.U16 R18, desc[UR28][R148.64] ;  /* 0x0000001c94120981 */ /* 0x000f22000c1e1500 */
[----:B------:R-:W-:Y:S02]  /*2040*/  PRMT R28, RZ, 0x7610, R28 ;  /* 0x00007610ff1c7816 */ /* 0x000fe4000000001c */
[-C--:B------:R-:W-:Y:S01]  /*2050*/  LEA.HI.X.SX32 R131, R25, R83.reuse, 0x1, P1 ;  /* 0x0000005319837211 */ /* 0x080fe200008f0eff */
[----:B------:R-:W4:Y:S01]  /*2060*/  @P0 LDG.E.U16 R26, desc[UR28][R132.64] ;  /* 0x0000001c841a0981 */ /* 0x000f22000c1e1500 */
[----:B------:R-:W-:Y:S02]  /*2070*/  PRMT R37, RZ, 0x7610, R37 ;  /* 0x00007610ff257816 */ /* 0x000fe40000000025 */
[----:B------:R-:W-:Y:S01]  /*2080*/  PRMT R45, RZ, 0x7610, R45 ;  /* 0x00007610ff2d7816 */ /* 0x000fe2000000002d */
[----:B------:R-:W4:Y:S01]  /*2090*/  @P0 LDG.E.U16 R35, desc[UR28][R146.64] ;  /* 0x0000001c92230981 */ /* 0x000f22000c1e1500 */
[----:B------:R-:W-:-:S02]  /*20a0*/  LEA.HI.X.SX32 R129, R27, R83, 0x1, P4 ;  /* 0x000000531b817211 */ /* 0x000fc400020f0eff */
[----:B------:R-:W-:Y:S01]  /*20b0*/  LEA.HI.X.SX32 R127, R29, R83, 0x1, P3 ;  /* 0x000000531d7f7211 */ /* 0x000fe200018f0eff */
[----:B------:R-:W4:Y:S04]  /*20c0*/  @P0 LDG.E.U16 R43, desc[UR28][R130.64] ;  /* 0x0000001c822b0981 */ /* 0x000f28000c1e1500 */
[----:B------:R-:W4:Y:S04]  /*20d0*/  @P0 LDG.E.U16 R20, desc[UR28][R144.64] ;  /* 0x0000001c90140981 */ /* 0x000f28000c1e1500 */
[----:B------:R-:W4:Y:S04]  /*20e0*/  @P0 LDG.E.U16 R28, desc[UR28][R128.64] ;  /* 0x0000001c801c0981 */ /* 0x000f28000c1e1500 */
[----:B------:R-:W4:Y:S04]  /*20f0*/  @P0 LDG.E.U16 R37, desc[UR28][R142.64] ;  /* 0x0000001c8e250981 */ /* 0x000f28000c1e1500 */
[----:B------:R-:W4:Y:S01]  /*2100*/  @P0 LDG.E.U16 R45, desc[UR28][R126.64] ;  /* 0x0000001c7e2d0981 */ /* 0x000f22000c1e1500 */
[----:B------:R-:W-:-:S02]  /*2110*/  SHF.R.U32.HI R4, RZ, 0x4, R0 ;  /* 0x00000004ff047819 */ /* 0x000fc40000011600 */
[----:B------:R-:W-:Y:S02]  /*2120*/  LOP3.LUT R3, R0, 0xf, RZ, 0xc0, !PT ;  /* 0x0000000f00037812 */ /* 0x000fe400078ec0ff */
[----:B------:R-:W-:Y:S01]  /*2130*/  SGXT.U32 R4, R4, 0x3 ;  /* 0x000000030404781a */ /* 0x000fe20000000000 */
[----:B-1----:R-:W-:Y:S02]  /*2140*/  UIMAD UR6, UR23, UR6, URZ ;  /* 0x00000006170672a4 */ /* 0x002fe4000f8e02ff */
[----:B------:R-:W-:Y:S02]  /*2150*/  IMAD R5, R3, UR7, RZ ;  /* 0x0000000703057c24 */ /* 0x000fe4000f8e02ff */
[----:B---3--:R-:W-:Y:S01]  /*2160*/  IMAD R8, R4, R15, RZ ;  /* 0x0000000f04087224 */ /* 0x008fe200078e02ff */
[----:B0-----:R-:W-:Y:S02]  /*2170*/  USHF.L.U32 UR4, UR6, 0x1, URZ ;  /* 0x0000000106047899 */ /* 0x001fe400080006ff */
[----:B------:R-:W-:Y:S01]  /*2180*/  SHF.L.U32 R7, R5, 0x1, RZ ;  /* 0x0000000105077819 */ /* 0x000fe200000006ff */
[----:B------:R-:W-:Y:S01]  /*2190*/  IMAD R9, R15, 0x8, R8 ;  /* 0x000000080f097824 */ /* 0x000fe200078e0208 */
[----:B------:R-:W-:-:S02]  /*21a0*/  LOP3.LUT R4, R0, 0x40, RZ, 0xc0, !PT ;  /* 0x0000004000047812 */ /* 0x000fc400078ec0ff */
[----:B------:R-:W-:Y:S01]  /*21b0*/  IADD3 R86, P1, P2, R7, UR4, R12 ;  /* 0x0000000407567c10 */ /* 0x000fe2000fa3e00c */
[C---:B------:R-:W-:Y:S02]  /*21c0*/  IMAD R7, R15.reuse, 0x8, R9 ;  /* 0x000000080f077824 */ /* 0x040fe400078e0209 */
[----:B------:R-:W-:Y:S01]  /*21d0*/  IMAD R77, R4, 0x20, R47 ;  /* 0x00000020044d7824 */ /* 0x000fe200078e022f */
[C---:B------:R-:W-:Y:S02]  /*21e0*/  LEA.HI R4, R0.reuse, 0x38, RZ, 0x1c ;  /* 0x0000003800047811 */ /* 0x040fe400078fe0ff */
[----:B------:R-:W-:Y:S01]  /*21f0*/  LEA R10, R15, R7, 0x3 ;  /* 0x000000070f0a7211 */ /* 0x000fe200078e18ff */
[----:B------:R-:W-:Y:S01]  /*2200*/  IMAD.HI R6, R5, 0x2, RZ ;  /* 0x0000000205067827 */ /* 0x000fe200078e02ff */
[----:B------:R-:W-:Y:S01]  /*2210*/  LEA.HI R5, R0, 0x78, RZ, 0x1c ;  /* 0x0000007800057811 */ /* 0x000fe200078fe0ff */
[----:B------:R-:W-:Y:S02]  /*2220*/  UIMAD.WIDE UR4, UR6, 0x2, URZ ;  /* 0x00000002060478a5 */ /* 0x000fe4000f8e02ff */
[----:B------:R-:W-:-:S02]  /*2230*/  IMAD R11, R4, R15, RZ ;  /* 0x0000000f040b7224 */ /* 0x000fc400078e02ff */
[----:B------:R-:W-:Y:S02]  /*2240*/  IMAD R4, R15, 0x8, R10 ;  /* 0x000000080f047824 */ /* 0x000fe400078e020a */
[----:B------:R-:W-:Y:S02]  /*2250*/  IMAD R12, R5, R15, RZ ;  /* 0x0000000f050c7224 */ /* 0x000fe400078e02ff */
[C---:B------:R-:W-:Y:S01]  /*2260*/  IMAD R5, R15.reuse, 0x8, R4 ;  /* 0x000000080f057824 */ /* 0x040fe200078e0204 */
[----:B------:R-:W-:Y:S02]  /*2270*/  IADD3.X R13, PT, PT, R6, UR5, R13, P1, P2 ;  /* 0x00000005060d7c10 */ /* 0x000fe40008fe440d */
[----:B------:R-:W-:Y:S01]  /*2280*/  LEA R124, P2, R8, R86, 0x1 ;  /* 0x00000056087c7211 */ /* 0x000fe200078408ff */
[----:B------:R-:W-:-:S03]  /*2290*/  IMAD R6, R15, 0x8, R5 ;  /* 0x000000080f067824 */ /* 0x000fc600078e0205 */
[-C--:B------:R-:W-:Y:S02]  /*22a0*/  LEA.HI.X.SX32 R125, R8, R13.reuse, 0x1, P2 ;  /* 0x0000000d087d7211 */ /* 0x080fe400010f0eff */
[----:B------:R-:W-:Y:S02]  /*22b0*/  LEA R120, P2, R7, R86, 0x1 ;  /* 0x0000005607787211 */ /* 0x000fe400078408ff */
[----:B------:R-:W-:Y:S02]  /*22c0*/  LEA R8, R15, R6, 0x4 ;  /* 0x000000060f087211 */ /* 0x000fe400078e20ff */
[CC--:B------:R-:W-:Y:S02]  /*22d0*/  LEA R84, P1, R12.reuse, R86.reuse, 0x1 ;  /* 0x000000560c547211 */ /* 0x0c0fe400078208ff */
[----:B------:R-:W-:Y:S02]  /*22e0*/  LEA R122, P3, R9, R86, 0x1 ;  /* 0x00000056097a7211 */ /* 0x000fe400078608ff */
[-C--:B------:R-:W-:Y:S01]  /*22f0*/  LEA.HI.X.SX32 R121, R7, R13.reuse, 0x1, P2 ;  /* 0x0000000d07797211 */ /* 0x080fe200010f0eff */
[----:B------:R-:W-:Y:S01]  /*2300*/  IMAD R7, R15, 0x8, R8 ;  /* 0x000000080f077824 */ /* 0x000fe200078e0208 */
[----:B------:R-:W-:-:S02]  /*2310*/  LEA.HI.X.SX32 R85, R12, R13, 0x1, P1 ;  /* 0x0000000d0c557211 */ /* 0x000fc400008f0eff */
[-C--:B------:R-:W-:Y:S02]  /*2320*/  LEA R118, P1, R10, R86.reuse, 0x1 ;  /* 0x000000560a767211 */ /* 0x080fe400078208ff */
[-C--:B------:R-:W-:Y:S01]  /*2330*/  LEA.HI.X.SX32 R123, R9, R13.reuse, 0x1, P3 ;  /* 0x0000000d097b7211 */ /* 0x080fe200018f0eff */
[C---:B------:R-:W-:Y:S01]  /*2340*/  IMAD R9, R15.reuse, 0x8, R7 ;  /* 0x000000080f097824 */ /* 0x040fe200078e0207 */
[-C--:B------:R-:W-:Y:S02]  /*2350*/  LEA R116, P2, R4, R86.reuse, 0x1 ;  /* 0x0000005604747211 */ /* 0x080fe400078408ff */
[-C--:B------:R-:W-:Y:S02]  /*2360*/  LEA.HI.X.SX32 R119, R10, R13.reuse, 0x1, P1 ;  /* 0x0000000d0a777211 */ /* 0x080fe400008f0eff */
[----:B------:R-:W-:Y:S01]  /*2370*/  LEA.HI.X.SX32 R117, R4, R13, 0x1, P2 ;  /* 0x0000000d04757211 */ /* 0x000fe200010f0eff */
[----:B------:R-:W-:Y:S01]  /*2380*/  IMAD R4, R15, 0x8, R9 ;  /* 0x000000080f047824 */ /* 0x000fe200078e0209 */
[----:B------:R-:W-:Y:S01]  /*2390*/  LEA R114, P1, R5, R86, 0x1 ;  /* 0x0000005605727211 */ /* 0x000fe200078208ff */
[----:B------:R-:W-:-:S04]  /*23a0*/  @!UP0 UIADD3 UR4, UPT, UPT, -UR9, 0x100000, URZ ;  /* 0x0010000009048890 */ /* 0x000fc8000fffe1ff */
[----:B------:R-:W-:Y:S02]  /*23b0*/  @!UP0 USHF.L.U32 UR5, UR4, 0xb, URZ ;  /* 0x0000000b04058899 */ /* 0x000fe400080006ff */
[----:B------:R-:W-:Y:S01]  /*23c0*/  @!UP0 USHF.L.U32 UR4, UR4, 0x1, URZ ;  /* 0x0000000104048899 */ /* 0x000fe200080006ff */
[-C--:B------:R-:W-:Y:S02]  /*23d0*/  LEA.HI.X.SX32 R115, R5, R13.reuse, 0x1, P1 ;  /* 0x0000000d05737211 */ /* 0x080fe400008f0eff */
[----:B------:R-:W-:Y:S02]  /*23e0*/  LEA R102, P1, R7, R86, 0x1 ;  /* 0x0000005607667211 */ /* 0x000fe400078208ff */
[----:B------:R-:W-:Y:S01]  /*23f0*/  LEA R5, R15, R4, 0x3 ;  /* 0x000000040f057211 */ /* 0x000fe200078e18ff */
[----:B------:R-:W-:Y:S01]  /*2400*/  VOTEU.ALL UP1, P6 ;  /* 0x0000000000ff7886 */ /* 0x000fe20003020000 */
[----:B------:R-:W-:Y:S02]  /*2410*/  LEA.HI.X.SX32 R103, R7, R13, 0x1, P1 ;  /* 0x0000000d07677211 */ /* 0x000fe400008f0eff */
[----:B------:R-:W-:-:S02]  /*2420*/  LEA R96, P1, R5, R86, 0x1 ;  /* 0x0000005605607211 */ /* 0x000fc400078208ff */
[-C--:B------:R-:W-:Y:S01]  /*2430*/  LEA R112, P2, R6, R86.reuse, 0x1 ;  /* 0x0000005606707211 */ /* 0x080fe200078408ff */
[----:B------:R0:W1:Y:S01]  /*2440*/  @!UP1 SYNCS.EXCH.64 URZ, [UR22+0x7008], UR4 ;  /* 0x0070080416ff95b2 */ /* 0x0000620008000100 */
[----:B------:R-:W-:Y:S02]  /*2450*/  LOP3.LUT R76, R77, 0x10, RZ, 0x3c, !PT ;  /* 0x000000104d4c7812 */ /* 0x000fe400078e3cff */
[-C--:B------:R-:W-:Y:S02]  /*2460*/  LEA.HI.X.SX32 R97, R5, R13.reuse, 0x1, P1 ;  /* 0x0000000d05617211 */ /* 0x080fe400008f0eff */
[----:B------:R-:W-:Y:S02]  /*2470*/  LOP3.LUT R75, R77, 0x20, RZ, 0x3c, !PT ;  /* 0x000000204d4b7812 */ /* 0x000fe400078e3cff */
[----:B------:R-:W-:Y:S02]  /*2480*/  LEA R104, P3, R8, R86, 0x1 ;  /* 0x0000005608687211 */ /* 0x000fe400078608ff */
[----:B------:R-:W-:Y:S01]  /*2490*/  LEA.HI.X.SX32 R113, R6, R13, 0x1, P2 ;  /* 0x0000000d06717211 */ /* 0x000fe200010f0eff */
[----:B------:R-:W-:Y:S01]  /*24a0*/  IMAD R6, R15, 0x8, R5 ;  /* 0x000000080f067824 */ /* 0x000fe200078e0205 */
[----:B------:R-:W-:Y:S01]  /*24b0*/  LOP3.LUT R74, R77, 0x30, RZ, 0x3c, !PT ;  /* 0x000000304d4a7812 */ /* 0x000fe200078e3cff */
[----:B0-----:R-:W-:-:S04]  /*24c0*/  @!UP0 UIADD3 UR4, UPT, UPT, -UR9, 0x100000, URZ ;  /* 0x0010000009048890 */ /* 0x001fc8000fffe1ff */
[----:B------:R-:W-:Y:S02]  /*24d0*/  @!UP0 USHF.L.U32 UR5, UR4, 0xb, URZ ;  /* 0x0000000b04058899 */ /* 0x000fe400080006ff */
[----:B------:R-:W-:Y:S01]  /*24e0*/  @!UP0 USHF.L.U32 UR4, UR4, 0x1, URZ ;  /* 0x0000000104048899 */ /* 0x000fe200080006ff */
[----:B------:R-:W-:Y:S02]  /*24f0*/  ISETP.EQ.U32.AND P1, PT, RZ, UR15, P0 ;  /* 0x0000000fff007c0c */ /* 0x000fe40008722070 */
[C---:B------:R-:W-:Y:S02]  /*2500*/  LOP3.LUT R73, R77.reuse, 0x40, RZ, 0x3c, !PT ;  /* 0x000000404d497812 */ /* 0x040fe400078e3cff */
[C---:B------:R-:W-:Y:S02]  /*2510*/  LOP3.LUT R72, R77.reuse, 0x50, RZ, 0x3c, !PT ;  /* 0x000000504d487812 */ /* 0x040fe400078e3cff */
[----:B------:R-:W-:Y:S01]  /*2520*/  LOP3.LUT R71, R77, 0x60, RZ, 0x3c, !PT ;  /* 0x000000604d477812 */ /* 0x000fe200078e3cff */
[----:B------:R-:W-:Y:S01]  /*2530*/  IMAD R7, R15, 0x8, R6 ;  /* 0x000000080f077824 */ /* 0x000fe200078e0206 */
[----:B------:R-:W-:-:S02]  /*2540*/  LEA.HI.X.SX32 R105, R8, R13, 0x1, P3 ;  /* 0x0000000d08697211 */ /* 0x000fc400018f0eff */
[-C--:B------:R-:W-:Y:S02]  /*2550*/  LEA R100, P2, R9, R86.reuse, 0x1 ;  /* 0x0000005609647211 */ /* 0x080fe400078408ff */
[----:B------:R-:W-:Y:S01]  /*2560*/  LOP3.LUT R70, R77, 0x70, RZ, 0x3c, !PT ;  /* 0x000000704d467812 */ /* 0x000fe200078e3cff */
[----:B------:R-:W-:Y:S01]  /*2570*/  VOTEU.ALL UP1, P6 ;  /* 0x0000000000ff7886 */ /* 0x000fe20003020000 */
[CC--:B------:R-:W-:Y:S02]  /*2580*/  LEA R98, P3, R4.reuse, R86.reuse, 0x1 ;  /* 0x0000005604627211 */ /* 0x0c0fe400078608ff */
[-C--:B------:R-:W-:Y:S02]  /*2590*/  LEA.HI.X.SX32 R101, R9, R13.reuse, 0x1, P2 ;  /* 0x0000000d09657211 */ /* 0x080fe400010f0eff */
[----:B------:R-:W-:Y:S02]  /*25a0*/  LEA R110, P4, R11, R86, 0x1 ;  /* 0x000000560b6e7211 */ /* 0x000fe400078808ff */
[----:B------:R-:W-:-:S02]  /*25b0*/  LEA.HI.X.SX32 R99, R4, R13, 0x1, P3 ;  /* 0x0000000d04637211 */ /* 0x000fc400018f0eff */
[CC--:B------:R-:W-:Y:S02]  /*25c0*/  LEA R94, P2, R6.reuse, R86.reuse, 0x1 ;  /* 0x00000056065e7211 */ /* 0x0c0fe400078408ff */
[----:B------:R-:W-:Y:S01]  /*25d0*/  LEA R86, P3, R7, R86, 0x1 ;  /* 0x0000005607567211 */ /* 0x000fe200078608ff */
[----:B------:R-:W-:Y:S02]  /*25e0*/  UIADD3 UR8, UPT, UPT, UR22, 0x5000, URZ ;  /* 0x0000500016087890 */ /* 0x000fe4000fffe0ff */
[----:B------:R-:W-:Y:S01]  /*25f0*/  UIADD3 UR20, UPT, UPT, UR27, 0x100000, URZ ;  /* 0x001000001b147890 */ /* 0x000fe2000fffe0ff */
[-C--:B------:R-:W-:Y:S02]  /*2600*/  LEA.HI.X.SX32 R111, R11, R13.reuse, 0x1, P4 ;  /* 0x0000000d0b6f7211 */ /* 0x080fe400020f0eff */
[-C--:B------:R-:W-:Y:S02]  /*2610*/  LEA.HI.X.SX32 R95, R6, R13.reuse, 0x1, P2 ;  /* 0x0000000d065f7211 */ /* 0x080fe400010f0eff */
[----:B------:R-:W-:-:S02]  /*2620*/  LEA.HI.X.SX32 R87, R7, R13, 0x1, P3 ;  /* 0x0000000d07577211 */ /* 0x000fc400018f0eff */
[----:B------:R-:W-:Y:S02]  /*2630*/  PRMT R13, RZ, 0x7610, R13 ;  /* 0x00007610ff0d7816 */ /* 0x000fe4000000000d */
[----:B------:R-:W-:Y:S02]  /*2640*/  PRMT R15, RZ, 0x7610, R15 ;  /* 0x00007610ff0f7816 */ /* 0x000fe4000000000f */
[----:B------:R-:W-:Y:S02]  /*2650*/  PRMT R17, RZ, 0x7610, R17 ;  /* 0x00007610ff117816 */ /* 0x000fe40000000011 */
[----:B------:R-:W-:Y:S02]  /*2660*/  PRMT R19, RZ, 0x7610, R19 ;  /* 0x00007610ff137816 */ /* 0x000fe40000000013 */
[----:B------:R-:W-:Y:S02]  /*2670*/  PRMT R21, RZ, 0x7610, R21 ;  /* 0x00007610ff157816 */ /* 0x000fe40000000015 */
[----:B------:R-:W-:-:S02]  /*2680*/  PRMT R23, RZ, 0x7610, R23 ;  /* 0x00007610ff177816 */ /* 0x000fc40000000017 */
        /* <DEDUP_REMOVED lines=8> */
[----:B------:R-:W-:Y:S01]  /*2710*/  PRMT R109, RZ, 0x7610, R109 ;  /* 0x00007610ff6d7816 */ /* 0x000fe2000000006d */
[----:B--2---:R-:W-:Y:S04]  /*2720*/  STS.U16 [R77+UR22+0x4000], R14 ;  /* 0x0040000e4d007988 */ /* 0x004fe80008000416 */
[----:B----4-:R-:W-:Y:S04]  /*2730*/  STS.U16 [R77+UR22+0x4400], R22 ;  /* 0x004400164d007988 */ /* 0x010fe80008000416 */
[----:B------:R0:W-:Y:S04]  /*2740*/  STS.U16 [R76+UR22+0x4080], R31 ;  /* 0x0040801f4c007988 */ /* 0x0001e80008000416 */
        /* <DEDUP_REMOVED lines=12> */
[----:B------:R2:W-:Y:S01]  /*2810*/  STS.U16 [R70+UR22+0x4780], R45 ;  /* 0x0047802d46007988 */ /* 0x0005e20008000416 */
[----:B-1----:R1:W-:Y:S06]  /*2820*/  MEMBAR.ALL.CTA ;  /* 0x0000000000007992 */ /* 0x0023ec0000008000 */
[----:B-1----:R-:W-:Y:S04]  /*2830*/  FENCE.VIEW.ASYNC.S ;  /* 0x00000000000073c6 */ /* 0x002fe80000000000 */
[----:B------:R-:W1:Y:S02]  /*2840*/  FENCE.VIEW.ASYNC.S ;  /* 0x00000000000073c6 */ /* 0x000e640000000000 */
[----:B-1----:R2:W1:Y:S01]  /*2850*/  @!UP1 SYNCS.EXCH.64 URZ, [UR22+0x5000], UR4 ;  /* 0x0050000416ff95b2 */ /* 0x0024620008000100 */
[----:B0-----:R-:W-:Y:S01]  /*2860*/  PRMT R31, RZ, 0x7610, R31 ;  /* 0x00007610ff1f7816 */ /* 0x001fe2000000001f */
[----:B-1----:R-:W-:Y:S06]  /*2870*/  BAR.SYNC.DEFER_BLOCKING 0x0 ;  /* 0x0000000000007b1d */ /* 0x002fec0000010000 */
[----:B--2---:R-:W-:Y:S05]  /*2880*/  @!P1 BRA `(.L_x_6) ;  /* 0x0000000000d89947 */ /* 0x004fea0003800000 */
[----:B------:R-:W-:Y:S02]  /*2890*/  USHF.R.U32.HI UR10, URZ, 0x4, UR22 ;  /* 0x00000004ff0a7899 */ /* 0x000fe40008011616 */
[----:B------:R-:W-:Y:S02]  /*28a0*/  UIADD3 UR5, UPT, UPT, UR22, 0x4000, URZ ;  /* 0x0000400016057890 */ /* 0x000fe4000fffe0ff */
[----:B------:R-:W-:Y:S02]  /*28b0*/  USGXT.U32 UR10, UR10, 0xe ;  /* 0x0000000e0a0a789a */ /* 0x000fe40008000000 */
[----:B------:R-:W-:Y:S02]  /*28c0*/  USHF.R.U32.HI UR5, URZ, 0x4, UR5 ;  /* 0x00000004ff057899 */ /* 0x000fe40008011605 */
[----:B------:R-:W-:Y:S02]  /*28d0*/  UIADD3 UR30, UP1, UPT, UR10, 0x80, URZ ;  /* 0x000000800a1e7890 */ /* 0x000fe4000ff3e0ff */
[----:B------:R-:W-:Y:S01]  /*28e0*/  USGXT.U32 UR12, UR5, 0xe ;  /* 0x0000000e050c789a */ /* 0x000fe20008000000 */
[----:B------:R-:W-:Y:S01]  /*28f0*/  UMOV UR4, URZ ;  /* 0x000000ff00047c82 */ /* 0x000fe20008000000 */
[----:B------:R-:W-:Y:S01]  /*2900*/  UMOV UR6, URZ ;  /* 0x000000ff00067c82 */ /* 0x000fe20008000000 */
[----:B------:R-:W-:-:S02]  /*2910*/  UIADD3.X UR31, UPT, UPT, UR4, 0x40004040, URZ, UP1, !UPT ;  /* 0x40004040041f7890 */ /* 0x000fc40008ffe4ff */
[----:B------:R-:W-:Y:S01]  /*2920*/  UIADD3 UR58, UP1, UPT, UR12, 0x2, URZ ;  /* 0x000000020c3a7890 */ /* 0x000fe2000ff3e0ff */
[----:B------:R-:W-:Y:S01]  /*2930*/  UMOV UR4, UR8 ;  /* 0x0000000800047c82 */ /* 0x000fe20008000000 */
[----:B------:R-:W-:Y:S02]  /*2940*/  UMOV UR5, URZ ;  /* 0x000000ff00057c82 */ /* 0x000fe40008000000 */
[----:B------:R-:W-:Y:S01]  /*2950*/  UIADD3.X UR59, UPT, UPT, UR6, 0x40004040, URZ, UP1, !UPT ;  /* 0x40004040063b7890 */ /* 0x000fe20008ffe4ff */
[----:B------:R-:W-:Y:S01]  /*2960*/  UMOV UR9, UR4 ;  /* 0x0000000400097c82 */ /* 0x000fe20008000000 */
[----:B------:R-:W-:Y:S02]  /*2970*/  UIADD3.64 UR4, UPT, UPT, UR30, 0x80, URZ ;  /* 0x000000801e047897 */ /* 0x000fe4000fffe0ff */
[----:B------:R-:W-:Y:S02]  /*2980*/  UIADD3.64 UR36, UPT, UPT, UR58, 0x2, URZ ;  /* 0x000000023a247897 */ /* 0x000fe4000fffe0ff */
[----:B------:R-:W-:-:S02]  /*2990*/  UIADD3.64 UR38, UPT, UPT, UR30, 0x100, URZ ;  /* 0x000001001e267897 */ /* 0x000fc4000fffe0ff */
[----:B------:R-:W-:Y:S02]  /*29a0*/  UIADD3.64 UR40, UPT, UPT, UR58, 0x4, URZ ;  /* 0x000000043a287897 */ /* 0x000fe4000fffe0ff */
[----:B------:R-:W-:Y:S02]  /*29b0*/  UIADD3.64 UR42, UPT, UPT, UR30, 0x180, URZ ;  /* 0x000001801e2a7897 */ /* 0x000fe4000fffe0ff */
[----:B------:R-:W-:Y:S02]  /*29c0*/  UIADD3.64 UR44, UPT, UPT, UR58, 0x7e, URZ ;  /* 0x0000007e3a2c7897 */ /* 0x000fe4000fffe0ff */
[----:B------:R-:W-:Y:S02]  /*29d0*/  UIADD3.64 UR46, UPT, UPT, UR30, 0x200, URZ ;  /* 0x000002001e2e7897 */ /* 0x000fe4000fffe0ff */
[----:B------:R-:W-:Y:S02]  /*29e0*/  UIADD3.64 UR48, UPT, UPT, UR58, 0x80, URZ ;  /* 0x000000803a307897 */ /* 0x000fe4000fffe0ff */
[----:B------:R-:W-:-:S02]  /*29f0*/  UIADD3.64 UR50, UPT, UPT, UR30, 0x280, URZ ;  /* 0x000002801e327897 */ /* 0x000fc4000fffe0ff */
[----:B------:R-:W-:Y:S01]  /*2a00*/  UIADD3.64 UR52, UPT, UPT, UR58, 0x82, URZ ;  /* 0x000000823a347897 */ /* 0x000fe2000fffe0ff */
[----:B------:R-:W-:Y:S01]  /*2a10*/  UMOV UR24, 0x0 ;  /* 0x0000000000187882 */ /* 0x000fe20000000000 */
[----:B------:R-:W-:Y:S01]  /*2a20*/  UMOV UR25, 0x4048490 ;  /* 0x0404849000197882 */ /* 0x000fe20000000000 */
[----:B------:R-:W-:Y:S01]  /*2a30*/  UIADD3.64 UR54, UPT, UPT, UR30, 0x300, URZ ;  /* 0x000003001e367897 */ /* 0x000fe2000fffe0ff */
[----:B------:R-:W-:Y:S01]  /*2a40*/  UMOV UR11, 0x40004040 ;  /* 0x40004040000b7882 */ /* 0x000fe20000000000 */
[----:B------:R-:W-:Y:S01]  /*2a50*/  UIADD3.64 UR56, UPT, UPT, UR58, 0x84, URZ ;  /* 0x000000843a387897 */ /* 0x000fe2000fffe0ff */
[----:B------:R-:W-:Y:S01]  /*2a60*/  UMOV UR13, 0x40004040 ;  /* 0x40004040000d7882 */ /* 0x000fe20000000000 */
[----:B------:R-:W-:Y:S01]  /*2a70*/  UMOV UR18, 0x0 ;  /* 0x0000000000127882 */ /* 0x000fe20000000000 */
[----:B------:R-:W-:Y:S01]  /*2a80*/  UMOV UR19, 0x4048490 ;  /* 0x0404849000137882 */ /* 0x000fe20000000000 */
[----:B------:R-:W-:Y:S01]  /*2a90*/  UMOV UR16, 0x0 ;  /* 0x0000000000107882 */ /* 0x000fe20000000000 */
[----:B------:R-:W-:Y:S01]  /*2aa0*/  UMOV UR17, 0x4048490 ;  /* 0x0404849000117882 */ /* 0x000fe20000000000 */
[----:B------:R0:W-:Y:S01]  /*2ab0*/  UTCHMMA gdesc[UR10], gdesc[UR12], tmem[UR20], tmem[UR24], idesc[UR25], !UPT ;  /* 0x00ff180c0a0075ea */ /* 0x0001e2000f800014 */
[----:B------:R-:W-:Y:S01]  /*2ac0*/  UMOV UR32, 0x0 ;  /* 0x0000000000207882 */ /* 0x000fe20000000000 */
[----:B------:R-:W-:Y:S01]  /*2ad0*/  UMOV UR33, 0x4048490 ;  /* 0x0404849000217882 */ /* 0x000fe20000000000 */
[----:B------:R0:W-:Y:S01]  /*2ae0*/  UTCHMMA gdesc[UR30], gdesc[UR58], tmem[UR20], tmem[UR18], idesc[UR19], UPT ;  /* 0x00ff123a1e0075ea */ /* 0x0001e2000b800014 */
        /* <DEDUP_REMOVED lines=12> */
[----:B------:R0:W-:Y:S01]  /*2bb0*/  UTCHMMA gdesc[UR50], gdesc[UR52], tmem[UR20], tmem[UR62], idesc[UR63], UPT ;  /* 0x00ff3e34320075ea */ /* 0x0001e2000b800014 */
[----:B------:R0:W-:Y:S01]  /*2bc0*/  UTCHMMA gdesc[UR54], gdesc[UR56], tmem[UR20], tmem[UR64], idesc[UR65], UPT ;  /* 0x00ff4038360075ea */ /* 0x0001e2000b800014 */
[----:B------:R0:W-:Y:S01]  /*2bd0*/  UTCBAR [UR9], URZ ;  /* 0x000000ff090073e9 */ /* 0x0001e200080000ff */
[----:B------:R-:W-:Y:S01]  /*2be0*/  NOP ;  /* 0x0000000000007918 */ /* 0x000fe20000000000 */
.L_x_6:
[----:B------:R-:W-:Y:S05]  /*2bf0*/  @!P0 BRA `(.L_x_7) ;  /* 0x0000000000088947 */ /* 0x000fea0003800000 */
[----:B------:R-:W1:Y:S02]  /*2c00*/  SYNCS.PHASECHK.TRANS64.TRYWAIT P2, [UR22+0x5000], RZ ;  /* 0x005000ffff0075a7 */ /* 0x000e640008041116 */
[----:B-1----:R-:W-:Y:S05]  /*2c10*/  @!P2 BRA `(.L_x_8) ;  /* 0x00000050002ca947 */ /* 0x002fea0003800000 */
.L_x_7:
[----:B------:R-:W-:Y:S06]  /*2c20*/  BAR.SYNC.DEFER_BLOCKING 0x0 ;  /* 0x0000000000007b1d */ /* 0x000fec0000010000 */
[----:B0-----:R-:W0:Y:S01]  /*2c30*/  LDCU UR4, c[0x0][0x3a8] ;  /* 0x00007500ff0477ac */ /* 0x001e220008000800 */
[----:B------:R-:W-:Y:S01]  /*2c40*/  LDTM.16dp32bit_t0_t15.x8 R4, tmem[UR21+0x100000] ;  /* 0x10000015000479ee */ /* 0x000fe20008980000 */
[----:B------:R-:W0:Y:S01]  /*2c50*/  LDTM.16dp32bit_t16_t31.x8 R4, tmem[UR21+0x100008] ;  /* 0x10000815000479ee */ /* 0x000e2200089a0000 */
[----:B------:R-:W1:Y:S01]  /*2c60*/  @!P6 SYNCS.CCTL.IV [UR22+0x5000] ;  /* 0x00500000ff00e9b1 */ /* 0x000e620008000016 */
[----:B------:R-:W-:Y:S01]  /*2c70*/  NOP ;  /* 0x0000000000007918 */ /* 0x000fe20000000000 */
[----:B------:R2:W5:Y:S04]  /*2c80*/  @P0 LDG.E.U16 R13, desc[UR28][R124.64] ;  /* 0x0000001c7c0d0981 */ /* 0x000568000c1e1500 */
        /* <DEDUP_REMOVED lines=14> */
[----:B------:R2:W5:Y:S01]  /*2d70*/  @P0 LDG.E.U16 R109, desc[UR28][R84.64] ;  /* 0x0000001c546d0981 */ /* 0x000562000c1e1500 */
[----:B------:R-:W-:Y:S01]  /*2d80*/  LOP3.LUT R12, R0, 0x60, RZ, 0xc0, !PT ;  /* 0x00000060000c7812 */ /* 0x000fe200078ec0ff */
[----:B0-----:R-:W-:Y:S01]  /*2d90*/  FMUL R4, R4, UR4 ;  /* 0x0000000404047c20 */ /* 0x001fe20008400000 */
[----:B------:R-:W-:Y:S01]  /*2da0*/  LOP3.LUT R69, R0, 0x10, RZ, 0xc0, !PT ;  /* 0x0000001000457812 */ /* 0x000fe200078ec0ff */
[----:B------:R-:W-:Y:S01]  /*2db0*/  FMUL R6, R6, UR4 ;  /* 0x0000000406067c20 */ /* 0x000fe20008400000 */
[----:B------:R-:W-:Y:S01]  /*2dc0*/  LEA.HI R12, R12, R3, RZ, 0x1f ;  /* 0x000000030c0c7211 */ /* 0x000fe200078ff8ff */
[----:B------:R-:W-:Y:S01]  /*2dd0*/  FMUL R5, R5, UR4 ;  /* 0x0000000405057c20 */ /* 0x000fe20008400000 */
[----:B------:R-:W-:Y:S01]  /*2de0*/  SHF.R.U32.HI R68, RZ, 0x1, R69 ;  /* 0x00000001ff447819 */ /* 0x000fe20000011645 */
[----:B------:R-:W-:Y:S01]  /*2df0*/  FMUL R8, R8, UR4 ;  /* 0x0000000408087c20 */ /* 0x000fe20008400000 */
[----:B------:R-:W-:Y:S01]  /*2e00*/  FMUL R7, R7, UR4 ;  /* 0x0000000407077c20 */ /* 0x000fe20008400000 */
[----:B------:R-:W-:Y:S01]  /*2e10*/  IMAD.IADD R81, R89, 0x1, R12 ;  /* 0x0000000159517824 */ /* 0x000fe200078e020c */
[C---:B------:R-:W-:Y:S01]  /*2e20*/  IADD3 R12, PT, PT, R68.reuse, 0x2, RZ ;  /* 0x00000002440c7810 */ /* 0x040fe20007ffe0ff */
[----:B------:R-:W-:-:S02]  /*2e30*/  VIADD R14, R68, 0x3 ;  /* 0x00000003440e7836 */ /* 0x000fc40000000000 */
[----:B------:R-:W-:Y:S01]  /*2e40*/  FMUL R9, R9, UR4 ;  /* 0x0000000409097c20 */ /* 0x000fe20008400000 */
[----:B------:R-:W-:Y:S01]  /*2e50*/  FMUL R10, R10, UR4 ;  /* 0x000000040a0a7c20 */ /* 0x000fe20008400000 */
[----:B------:R-:W-:Y:S01]  /*2e60*/  ISETP.GE.AND P3, PT, R81, R68, PT ;  /* 0x000000445100720c */ /* 0x000fe20003f66270 */
[----:B------:R-:W-:Y:S01]  /*2e70*/  FMUL R11, R11, UR4 ;  /* 0x000000040b0b7c20 */ /* 0x000fe20008400000 */
[C---:B------:R-:W-:Y:S01]  /*2e80*/  ISETP.GE.AND P4, PT, R81.reuse, R12, PT ;  /* 0x0000000c5100720c */ /* 0x040fe20003f86270 */
[----:B------:R-:W-:Y:S01]  /*2e90*/  VIADD R12, R68, 0x4 ;  /* 0x00000004440c7836 */ /* 0x000fe20000000000 */
[----:B------:R-:W-:Y:S01]  /*2ea0*/  FSEL R33, R4, -INF , P3 ;  /* 0xff80000004217808 */ /* 0x000fe20001800000 */
[----:B------:R-:W-:Y:S01]  /*2eb0*/  VIADD R4, R68, 0x5 ;  /* 0x0000000544047836 */ /* 0x000fe20000000000 */
[----:B------:R-:W-:Y:S02]  /*2ec0*/  ISETP.GT.AND P2, PT, R81, R68, PT ;  /* 0x000000445100720c */ /* 0x000fe40003f44270 */
[----:B------:R-:W-:-:S02]  /*2ed0*/  FSEL R6, R6, -INF , P4 ;  /* 0xff80000006067808 */ /* 0x000fc40002000000 */
[----:B------:R-:W-:Y:S02]  /*2ee0*/  FSEL R5, R5, -INF , P2 ;  /* 0xff80000005057808 */ /* 0x000fe40001000000 */
[C---:B------:R-:W-:Y:S01]  /*2ef0*/  ISETP.GE.AND P4, PT, R81.reuse, R4, PT ;  /* 0x000000045100720c */ /* 0x040fe20003f86270 */
[C---:B------:R-:W-:Y:S01]  /*2f00*/  VIADD R4, R68.reuse, 0x7 ;  /* 0x0000000744047836 */ /* 0x040fe20000000000 */
[C---:B------:R-:W-:Y:S02]  /*2f10*/  ISETP.GE.AND P2, PT, R81.reuse, R12, PT ;  /* 0x0000000c5100720c */ /* 0x040fe40003f46270 */
[----:B------:R-:W-:Y:S02]  /*2f20*/  ISETP.GE.AND P3, PT, R81, R14, PT ;  /* 0x0000000e5100720c */ /* 0x000fe40003f66270 */
[----:B------:R-:W-:Y:S02]  /*2f30*/  IADD3 R12, PT, PT, R68, 0x6, RZ ;  /* 0x00000006440c7810 */ /* 0x000fe40007ffe0ff */
[----:B------:R-:W-:-:S02]  /*2f40*/  FSEL R8, R8, -INF , P2 ;  /* 0xff80000008087808 */ /* 0x000fc40001000000 */
[----:B------:R-:W-:Y:S02]  /*2f50*/  FSEL R7, R7, -INF , P3 ;  /* 0xff80000007077808 */ /* 0x000fe40001800000 */
[C---:B------:R-:W-:Y:S02]  /*2f60*/  ISETP.GE.AND P2, PT, R81.reuse, R4, PT ;  /* 0x000000045100720c */ /* 0x040fe40003f46270 */
[----:B------:R-:W-:Y:S02]  /*2f70*/  ISETP.GE.AND P3, PT, R81, R12, PT ;  /* 0x0000000c5100720c */ /* 0x000fe40003f66270 */
[----:B------:R-:W-:Y:S02]  /*2f80*/  FMNMX3 R4, R33, R5, R6, !PT ;  /* 0x0000000521047276 */ /* 0x000fe40007800006 */
[----:B------:R-:W-:Y:S02]  /*2f90*/  FSEL R9, R9, -INF , P4 ;  /* 0xff80000009097808 */ /* 0x000fe40002000000 */
[----:B------:R-:W-:-:S02]  /*2fa0*/  FSEL R10, R10, -INF , P3 ;  /* 0xff8000000a0a7808 */ /* 0x000fc40001800000 */
[----:B------:R-:W-:Y:S02]  /*2fb0*/  FMNMX3 R4, R4, R7, R8, !PT ;  /* 0x0000000704047276 */ /* 0x000fe40007800008 */
[----:B------:R-:W-:Y:S02]  /*2fc0*/  FSEL R11, R11, -INF , P2 ;  /* 0xff8000000b0b7808 */ /* 0x000fe40001000000 */
[----:B------:R-:W-:-:S04]  /*2fd0*/  FMNMX3 R4, R4, R9, R10, !PT ;  /* 0x0000000904047276 */ /* 0x000fc8000780000a */
[----:B------:R-:W-:-:S05]  /*2fe0*/  FMNMX R4, R11, R4, !PT ;  /* 0x000000040b047209 */ /* 0x000fca0007800000 */
[----:B------:R-:W0:Y:S02]  /*2ff0*/  SHFL.BFLY PT, R35, R4, 0x10, 0x1f ;  /* 0x0e001f0004237f89 */ /* 0x000e2400000e0000 */
[----:B0-----:R-:W-:-:S05]  /*3000*/  FMNMX3 R90, R4, -INF , R35, !PT ;  /* 0xff800000045a7876 */ /* 0x001fca0007800023 */
[--C-:B------:R-:W-:Y:S01]  /*3010*/  FADD R33, R33, -R90.reuse ;  /* 0x8000005a21217221 */ /* 0x100fe20000000000 */
[--C-:B------:R-:W-:Y:S01]  /*3020*/  FADD R5, R5, -R90.reuse ;  /* 0x8000005a05057221 */ /* 0x100fe20000000000 */
[--C-:B------:R-:W-:Y:S01]  /*3030*/  FADD R6, R6, -R90.reuse ;  /* 0x8000005a06067221 */ /* 0x100fe20000000000 */
[--C-:B------:R-:W-:Y:S01]  /*3040*/  FADD R7, R7, -R90.reuse ;  /* 0x8000005a07077221 */ /* 0x100fe20000000000 */
[----:B------:R-:W-:Y:S01]  /*3050*/  FMUL R33, R33, 1.4426950216293334961 ;  /* 0x3fb8aa3b21217820 */ /* 0x000fe20000400000 */
[----:B------:R-:W-:Y:S01]  /*3060*/  FMUL R5, R5, 1.4426950216293334961 ;  /* 0x3fb8aa3b05057820 */ /* 0x000fe20000400000 */
[----:B------:R-:W-:Y:S01]  /*3070*/  FMUL R6, R6, 1.4426950216293334961 ;  /* 0x3fb8aa3b06067820 */ /* 0x000fe20000400000 */
[----:B------:R-:W-:Y:S01]  /*3080*/  FMUL R7, R7, 1.4426950216293334961 ;  /* 0x3fb8aa3b07077820 */ /* 0x000fe20000400000 */
[--C-:B------:R-:W-:Y:S01]  /*3090*/  FADD R8, R8, -R90.reuse ;  /* 0x8000005a08087221 */ /* 0x100fe20000000000 */
[----:B------:R-:W-:Y:S01]  /*30a0*/  MUFU.EX2 R12, R5 ;  /* 0x00000005000c7308 */ /* 0x000fe20000000800 */
[--C-:B------:R-:W-:Y:S01]  /*30b0*/  FADD R9, R9, -R90.reuse ;  /* 0x8000005a09097221 */ /* 0x100fe20000000000 */
[--C-:B------:R-:W-:Y:S01]  /*30c0*/  FADD R10, R10, -R90.reuse ;  /* 0x8000005a0a0a7221 */ /* 0x100fe20000000000 */
[----:B------:R-:W-:Y:S01]  /*30d0*/  FMUL R8, R8, 1.4426950216293334961 ;  /* 0x3fb8aa3b08087820 */ /* 0x000fe20000400000 */
[----:B------:R-:W-:Y:S01]  /*30e0*/  FADD R11, R11, -R90 ;  /* 0x8000005a0b0b7221 */ /* 0x000fe20000000000 */
[----:B------:R-:W-:Y:S01]  /*30f0*/  FMUL R9, R9, 1.4426950216293334961 ;  /* 0x3fb8aa3b09097820 */ /* 0x000fe20000400000 */
[----:B------:R-:W-:-:S02]  /*3100*/  FMUL R10, R10, 1.4426950216293334961 ;  /* 0x3fb8aa3b0a0a7820 */ /* 0x000fc40000400000 */
[----:B------:R-:W0:Y:S01]  /*3110*/  MUFU.EX2 R33, R33 ;  /* 0x0000002100217308 */ /* 0x000e220000000800 */
[----:B------:R-:W-:-:S07]  /*3120*/  FMUL R11, R11, 1.4426950216293334961 ;  /* 0x3fb8aa3b0b0b7820 */ /* 0x000fce0000400000 */
[----:B------:R-:W3:Y:S08]  /*3130*/  MUFU.EX2 R6, R6 ;  /* 0x0000000600067308 */ /* 0x000ef00000000800 */
[----:B------:R-:W4:Y:S01]  /*3140*/  MUFU.EX2 R7, R7 ;  /* 0x0000000700077308 */ /* 0x000f220000000800 */
[----:B0-----:R-:W-:-:S07]  /*3150*/  FADD R5, R33, R12 ;  /* 0x0000000c21057221 */ /* 0x001fce0000000000 */
[----:B------:R-:W0:Y:S01]  /*3160*/  MUFU.EX2 R8, R8 ;  /* 0x0000000800087308 */ /* 0x000e220000000800 */
[----:B---3--:R-:W-:-:S07]  /*3170*/  FADD R4, R6, R5 ;  /* 0x0000000506047221 */ /* 0x008fce0000000000 */
[----:B------:R-:W3:Y:S01]  /*3180*/  MUFU.EX2 R9, R9 ;  /* 0x0000000900097308 */ /* 0x000ee20000000800 */
[----:B----4-:R-:W-:-:S07]  /*3190*/  FADD R5, R7, R4 ;  /* 0x0000000407057221 */ /* 0x010fce0000000000 */
[----:B------:R-:W4:Y:S01]  /*31a0*/  MUFU.EX2 R10, R10 ;  /* 0x0000000a000a7308 */ /* 0x000f220000000800 */
[----:B0-----:R-:W-:-:S07]  /*31b0*/  FADD R4, R8, R5 ;  /* 0x0000000508047221 */ /* 0x001fce0000000000 */
[----:B------:R-:W0:Y:S01]  /*31c0*/  MUFU.EX2 R11, R11 ;  /* 0x0000000b000b7308 */ /* 0x000e220000000800 */
[----:B---3--:R-:W-:-:S04]  /*31d0*/  FADD R5, R9, R4 ;  /* 0x0000000409057221 */ /* 0x008fc80000000000 */
[----:B----4-:R-:W-:Y:S01]  /*31e0*/  FADD R4, R10, R5 ;  /* 0x000000050a047221 */ /* 0x010fe20000000000 */
[----:B------:R-:W-:Y:S02]  /*31f0*/  F2FP.BF16.F32.PACK_AB R5, R7, R6 ;  /* 0x000000060705723e */ /* 0x000fe400000010ff */
[----:B------:R-:W-:Y:S01]  /*3200*/  F2FP.BF16.F32.PACK_AB R6, R9, R8 ;  /* 0x000000080906723e */ /* 0x000fe200000010ff */
[C---:B0-----:R-:W-:Y:S01]  /*3210*/  FADD R91, R11.reuse, R4 ;  /* 0x000000040b5b7221 */ /* 0x041fe20000000000 */
[----:B------:R-:W-:Y:S02]  /*3220*/  F2FP.BF16.F32.PACK_AB R4, R12, R33 ;  /* 0x000000210c04723e */ /* 0x000fe400000010ff */
[----:B------:R-:W-:Y:S02]  /*3230*/  F2FP.BF16.F32.PACK_AB R7, R11, R10 ;  /* 0x0000000a0b07723e */ /* 0x000fe400000010ff */
[----:B------:R2:W0:Y:S01]  /*3240*/  SHFL.BFLY PT, R88, R91, 0x10, 0x1f ;  /* 0x0e001f005b587f89 */ /* 0x00042200000e0000 */
[----:B-1----:R-:W-:Y:S05]  /*3250*/  @!P0 BRA `(.L_x_9) ;  /* 0x0000000000088947 */ /* 0x002fea0003800000 */
[----:B------:R1:W-:Y:S01]  /*3260*/  STTM.16dp32bit_t0_t15.x4 tmem[UR21+0x80], R4 ;  /* 0x00008004000079ed */ /* 0x0003e20008900015 */
[----:B------:R1:W-:Y:S02]  /*3270*/  STTM.16dp32bit_t16_t31.x4 tmem[UR21+0x84], R4 ;  /* 0x00008404000079ed */ /* 0x0003e40008920015 */
.L_x_9:
[----:B-----5:R-:W-:Y:S01]  /*3280*/  STS.U16 [R80+UR22+0x4000], R13 ;  /* 0x0040000d50007988 */ /* 0x020fe20008000416 */
[----:B-1----:R-:W-:-:S03]  /*3290*/  FADD R4, -R90, -INF ;  /* 0xff8000005a047421 */ /* 0x002fc60000000100 */
[----:B------:R-:W-:Y:S01]  /*32a0*/  STS.U16 [R80+UR22+0x4100], R15 ;  /* 0x0041000f50007988 */ /* 0x000fe20008000416 */
[----:B------:R-:W-:-:S03]  /*32b0*/  FMUL R92, R4, 1.4426950216293334961 ;  /* 0x3fb8aa3b045c7820 */ /* 0x000fc60000400000 */
[----:B------:R-:W-:Y:S03]  /*32c0*/  STS.U16 [R80+UR22+0x4200], R17 ;  /* 0x0042001150007988 */ /* 0x000fe60008000416 */
[----:B------:R-:W1:Y:S01]  /*32d0*/  MUFU.EX2 R92, R92 ;  /* 0x0000005c005c7308 */ /* 0x000e620000000800 */
[----:B------:R-:W-:Y:S04]  /*32e0*/  STS.U16 [R80+UR22+0x4300], R19 ;  /* 0x0043001350007988 */ /* 0x000fe80008000416 */
[----:B------:R-:W-:Y:S04]  /*32f0*/  STS.U16 [R80+UR22+0x4400], R21 ;  /* 0x0044001550007988 */ /* 0x000fe80008000416 */
[----:B------:R-:W-:Y:S04]  /*3300*/  STS.U16 [R80+UR22+0x4500], R23 ;  /* 0x0045001750007988 */ /* 0x000fe80008000416 */
[----:B------:R-:W-:Y:S04]  /*3310*/  STS.U16 [R80+UR22+0x4600], R25 ;  /* 0x0046001950007988 */ /* 0x000fe80008000416 */
[----:B------:R-:W-:Y:S04]  /*3320*/  STS.U16 [R80+UR22+0x4700], R27 ;  /* 0x0047001b50007988 */ /* 0x000fe80008000416 */
[----:B------:R-:W-:Y:S04]  /*3330*/  STS.U16 [R80+UR22+0x4800], R29 ;  /* 0x0048001d50007988 */ /* 0x000fe80008000416 */
[----:B------:R3:W-:Y:S04]  /*3340*/  STS.U16 [R80+UR22+0x4900], R31 ;  /* 0x0049001f50007988 */ /* 0x0007e80008000416 */
[----:B------:R4:W-:Y:S04]  /*3350*/  STS.U16 [R80+UR22+0x4a00], R157 ;  /* 0x004a009d50007988 */ /* 0x0009e80008000416 */
[----:B------:R4:W-:Y:S04]  /*3360*/  STS.U16 [R80+UR22+0x4b00], R159 ;  /* 0x004b009f50007988 */ /* 0x0009e80008000416 */
[----:B------:R4:W-:Y:S04]  /*3370*/  STS.U16 [R80+UR22+0x4c00], R161 ;  /* 0x004c00a150007988 */ /* 0x0009e80008000416 */
[----:B------:R4:W-:Y:S04]  /*3380*/  STS.U16 [R80+UR22+0x4d00], R93 ;  /* 0x004d005d50007988 */ /* 0x0009e80008000416 */
[----:B------:R4:W-:Y:S04]  /*3390*/  STS.U16 [R80+UR22+0x4e00], R107 ;  /* 0x004e006b50007988 */ /* 0x0009e80008000416 */
[----:B------:R4:W-:Y:S01]  /*33a0*/  STS.U16 [R80+UR22+0x4f00], R109 ;  /* 0x004f006d50007988 */ /* 0x0009e20008000416 */
[----:B------:R-:W2:Y:S02]  /*33b0*/  FENCE.VIEW.ASYNC.T ;  /* 0x00000000000073c6 */ /* 0x000ea40000000200 */
[----:B--2---:R-:W-:Y:S06]  /*33c0*/  BAR.SYNC.DEFER_BLOCKING 0x0 ;  /* 0x0000000000007b1d */ /* 0x004fec0000010000 */
[----:B---3--:R-:W2:Y:S01]  /*33d0*/  LDTM.16dp32bit_t0_t15.x64 R4, tmem[UR21] ;  /* 0x00000015000479ee */ /* 0x008ea20008b00000 */
[----:B------:R-:W3:Y:S01]  /*33e0*/  LDTM.16dp32bit_t16_t31.x64 R4, tmem[UR21+0x40] ;  /* 0x00004015000479ee */ /* 0x000ee20008b20000 */
[----:B------:R-:W-:Y:S01]  /*33f0*/  NOP ;  /* 0x0000000000007918 */ /* 0x000fe20000000000 */
[----:B-1--4-:R-:W-:Y:S05]  /*3400*/  @!P0 BRA `(.L_x_10) ;  /* 0x0000000400088947 */ /* 0x012fea0003800000 */
[C---:B--23--:R-:W-:Y:S01]  /*3410*/  FMUL R4, R92.reuse, R4 ;  /* 0x000000045c047220 */ /* 0x04cfe20000400000 */
[C---:B------:R-:W-:Y:S01]  /*3420*/  FMUL R5, R92.reuse, R5 ;  /* 0x000000055c057220 */ /* 0x040fe20000400000 */
        /* <DEDUP_REMOVED lines=61> */
[----:B------:R-:W-:-:S04]  /*3800*/  FMUL R67, R92, R67 ;  /* 0x000000435c437220 */ /* 0x000fc80000400000 */
[----:B------:R1:W-:Y:S01]  /*3810*/  STTM.16dp32bit_t0_t15.x64 tmem[UR21], R4 ;  /* 0x00000004000079ed */ /* 0x0003e20008b00015 */
[----:B------:R1:W-:Y:S02]  /*3820*/  STTM.16dp32bit_t16_t31.x64 tmem[UR21+0x40], R4 ;  /* 0x00004004000079ed */ /* 0x0003e40008b20015 */
.L_x_10:
[----:B---3--:R-:W3:Y:S02]  /*3830*/  FENCE.VIEW.ASYNC.T ;  /* 0x00000000000073c6 */ /* 0x008ee40000000200 */
[----:B---3--:R-:W-:Y:S01]  /*3840*/  BAR.SYNC.DEFER_BLOCKING 0x0 ;  /* 0x0000000000007b1d */ /* 0x008fe20000010000 */
[----:B0-----:R-:W-:Y:S01]  /*3850*/  FADD R91, R91, R88 ;  /* 0x000000585b5b7221 */ /* 0x001fe20000000000 */
[----:B------:R-:W-:Y:S01]  /*3860*/  UIADD3 UR26, UPT, UPT, UR22, 0x7000, URZ ;  /* 0x00007000161a7890 */ /* 0x000fe2000fffe0ff */
[----:B------:R-:W-:Y:S01]  /*3870*/  FSEL R93, R90, -INF , P0 ;  /* 0xff8000005a5d7808 */ /* 0x000fe20000000000 */
[----:B------:R-:W-:Y:S01]  /*3880*/  UIADD3 UR67, UPT, UPT, UR27, 0x80, URZ ;  /* 0x000000801b437890 */ /* 0x000fe2000fffe0ff */
[----:B------:R-:W-:-:S05]  /*3890*/  FADD R91, R92, R91 ;  /* 0x0000005b5c5b7221 */ /* 0x000fca0000000000 */
[----:B------:R-:W-:Y:S01]  /*38a0*/  FSEL R88, R91, 1, P0 ;  /* 0x3f8000005b587808 */ /* 0x000fe20000000000 */
[----:B------:R0:W-:Y:S06]  /*38b0*/  MEMBAR.ALL.CTA ;  /* 0x0000000000007992 */ /* 0x0001ec0000008000 */
[----:B0-----:R-:W0:Y:S02]  /*38c0*/  FENCE.VIEW.ASYNC.S ;  /* 0x00000000000073c6 */ /* 0x001e240000000000 */
[----:B0-----:R-:W-:Y:S06]  /*38d0*/  BAR.SYNC.DEFER_BLOCKING 0x0 ;  /* 0x0000000000007b1d */ /* 0x001fec0000010000 */
[----:B------:R-:W-:Y:S05]  /*38e0*/  @!P1 BRA `(.L_x_11) ;  /* 0x0000000000449947 */ /* 0x000fea0003800000 */
[----:B------:R-:W-:Y:S01]  /*38f0*/  UIADD3 UR4, UPT, UPT, UR22, 0x4000, URZ ;  /* 0x0000400016047890 */ /* 0x000fe2000fffe0ff */
[----:B------:R-:W-:Y:S01]  /*3900*/  BSSY.RECONVERGENT B0, `(.L_x_12) ;  /* 0x000000e000007945 */ /* 0x000fe20003800200 */
[----:B------:R-:W-:Y:S02]  /*3910*/  ELECT P0, URZ, PT ;  /* 0x0000000000ff782f */ /* 0x000fe40003800000 */
[----:B------:R-:W-:Y:S01]  /*3920*/  USHF.R.U32.HI UR4, URZ, 0x4, UR4 ;  /* 0x00000004ff047899 */ /* 0x000fe20008011604 */
[----:B------:R-:W-:Y:S01]  /*3930*/  UMOV UR10, 0x0 ;  /* 0x00000000000a7882 */ /* 0x000fe20000000000 */
[----:B------:R-:W-:Y:S02]  /*3940*/  UMOV UR11, 0x4200490 ;  /* 0x04200490000b7882 */ /* 0x000fe40000000000 */
[----:B------:R-:W-:Y:S01]  /*3950*/  USGXT.U32 UR4, UR4, 0xe ;  /* 0x0000000e0404789a */ /* 0x000fe20008000000 */
[----:B------:R-:W-:-:S08]  /*3960*/  UMOV UR5, 0xc0004010 ;  /* 0xc000401000057882 */ /* 0x000fd00000000000 */
[----:B------:R0:W-:Y:S01]  /*3970*/  UTCHMMA tmem[UR67], gdesc[UR4], tmem[UR27], tmem[UR10], idesc[UR11], UPT ;  /* 0x00ff0a04430079ea */ /* 0x0001e2000b80001b */
[----:B------:R-:W-:Y:S05]  /*3980*/  @!P0 BRA `(.L_x_13) ;  /* 0x0000000000148947 */ /* 0x000fea0003800000 */
[----:B0-----:R-:W-:Y:S01]  /*3990*/  UMOV UR4, UR26 ;  /* 0x0000001a00047c82 */ /* 0x001fe20008000000 */
[----:B------:R-:W-:Y:S02]  /*39a0*/  UMOV UR5, URZ ;  /* 0x000000ff00057c82 */ /* 0x000fe40008000000 */
[----:B------:R-:W-:Y:S02]  /*39b0*/  UMOV UR4, UR4 ;  /* 0x0000000400047c82 */ /* 0x000fe40008000000 */
[----:B------:R3:W-:Y:S01]  /*39c0*/  UTCBAR [UR4], URZ ;  /* 0x000000ff040073e9 */ /* 0x0007e200080000ff */
[----:B------:R-:W-:Y:S02]  /*39d0*/  NOP ;  /* 0x0000000000007918 */ /* 0x000fe40000000000 */
.L_x_13:
[----:B0--3--:R-:W-:Y:S05]  /*39e0*/  BSYNC.RECONVERGENT B0 ;  /* 0x0000000000007941 */ /* 0x009fea0003800200 */
.L_x_12:
[----:B------:R-:W-:Y:S05]  /*39f0*/  BRA `(.L_x_14) ;  /* 0x0000000000087947 */ /* 0x000fea0003800000 */
.L_x_11:
[----:B------:R-:W-:-:S13]  /*3a00*/  ISETP.GE.AND P0, PT, R89, RZ, PT ;  /* 0x000000ff5900720c */ /* 0x000fda0003f06270 */
[----:B------:R-:W-:Y:S05]  /*3a10*/  @!P0 BRA `(.L_x_15) ;  /* 0x0000001800488947 */ /* 0x000fea0003800000 */
.L_x_14:
[----:B------:R-:W-:Y:S01]  /*3a20*/  USHF.R.U32.HI UR12, URZ, 0x4, UR22 ;  /* 0x00000004ff0c7899 */ /* 0x000fe20008011616 */
[----:B------:R-:W-:Y:S01]  /*3a30*/  IMAD.SHL.U32 R79, R79, 0x10, RZ ;  /* 0x000000104f4f7824 */ /* 0x000fe200078e00ff */
[----:B------:R-:W-:Y:S01]  /*3a40*/  USHF.R.U32.HI UR14, URZ, 0x4, UR8 ;  /* 0x00000004ff0e7899 */ /* 0x000fe20008011608 */
[----:B-12---:R-:W-:Y:S01]  /*3a50*/  HFMA2 R12, -RZ, RZ, 0, 0 ;  /* 0x00000000ff0c7431 */ /* 0x006fe200000001ff */
[----:B------:R-:W-:Y:S01]  /*3a60*/  UIADD3 UR8, UPT, UPT, UR22, 0x6000, URZ ;  /* 0x0000600016087890 */ /* 0x000fe2000fffe0ff */
[----:B------:R-:W-:Y:S01]  /*3a70*/  VIADD R89, R89, 0x30 ;  /* 0x0000003059597836 */ /* 0x000fe20000000000 */
[----:B------:R-:W-:Y:S01]  /*3a80*/  USGXT.U32 UR12, UR12, 0xe ;  /* 0x0000000e0c0c789a */ /* 0x000fe20008000000 */
[----:B------:R-:W-:Y:S01]  /*3a90*/  IMAD.MOV.U32 R90, RZ, RZ, RZ ;  /* 0x000000ffff5a7224 */ /* 0x000fe200078e00ff */
[----:B------:R-:W-:Y:S01]  /*3aa0*/  USGXT.U32 UR14, UR14, 0xe ;  /* 0x0000000e0e0e789a */ /* 0x000fe20008000000 */
[----:B------:R-:W-:Y:S01]  /*3ab0*/  IMAD.MOV.U32 R92, RZ, RZ, R79 ;  /* 0x000000ffff5c7224 */ /* 0x000fe200078e004f */
[----:B------:R-:W-:-:S02]  /*3ac0*/  USHF.R.U32.HI UR66, URZ, 0x4, UR8 ;  /* 0x00000004ff427899 */ /* 0x000fc40008011608 */
[----:B------:R-:W-:Y:S02]  /*3ad0*/  UIADD3 UR8, UP2, UPT, UR12, 0x80, URZ ;  /* 0x000000800c087890 */ /* 0x000fe4000ff5e0ff */
[----:B------:R-:W-:Y:S02]  /*3ae0*/  USHF.L.U32 UR24, UR7, 0x4, URZ ;  /* 0x0000000407187899 */ /* 0x000fe400080006ff */
[----:B------:R-:W-:Y:S01]  /*3af0*/  UIADD3 UR10, UP1, UPT, UR14, 0x2, URZ ;  /* 0x000000020e0a7890 */ /* 0x000fe2000ff3e0ff */
[----:B------:R-:W-:Y:S01]  /*3b00*/  UMOV UR5, URZ ;  /* 0x000000ff00057c82 */ /* 0x000fe20008000000 */
[----:B------:R-:W-:Y:S01]  /*3b10*/  UMOV UR4, URZ ;  /* 0x000000ff00047c82 */ /* 0x000fe20008000000 */
[----:B------:R-:W-:Y:S01]  /*3b20*/  UIADD3.X UR9, UPT, UPT, UR5, 0x40004040, URZ, UP2, !UPT ;  /* 0x4000404005097890 */ /* 0x000fe200097fe4ff */
[----:B------:R-:W-:Y:S01]  /*3b30*/  IMAD.U32 R91, RZ, RZ, UR24 ;  /* 0x00000018ff5b7e24 */ /* 0x000fe2000f8e00ff */
[----:B------:R-:W-:Y:S02]  /*3b40*/  UIADD3.X UR11, UPT, UPT, UR4, 0x40004040, URZ, UP1, !UPT ;  /* 0x40004040040b7890 */ /* 0x000fe40008ffe4ff */
[----:B------:R-:W-:-:S02]  /*3b50*/  UIADD3 UR32, UP2, UPT, UR8, 0x100, URZ ;  /* 0x0000010008207890 */ /* 0x000fc4000ff5e0ff */
[----:B------:R-:W-:Y:S02]  /*3b60*/  UIADD3 UR30, UP1, UPT, UR8, 0x80, URZ ;  /* 0x00000080081e7890 */ /* 0x000fe4000ff3e0ff */
[----:B------:R-:W-:Y:S02]  /*3b70*/  UIADD3 UR34, UP3, UPT, UR8, 0x180, URZ ;  /* 0x0000018008227890 */ /* 0x000fe4000ff7e0ff */
[----:B------:R-:W-:Y:S02]  /*3b80*/  UIADD3 UR36, UP4, UPT, UR8, 0x200, URZ ;  /* 0x0000020008247890 */ /* 0x000fe4000ff9e0ff */
[----:B------:R-:W-:Y:S02]  /*3b90*/  UIADD3 UR38, UP5, UPT, UR8, 0x280, URZ ;  /* 0x0000028008267890 */ /* 0x000fe4000ffbe0ff */
[----:B------:R-:W-:Y:S02]  /*3ba0*/  UIADD3 UR40, UP6, UPT, UR8, 0x300, URZ ;  /* 0x0000030008287890 */ /* 0x000fe4000ffde0ff */
[----:B------:R-:W-:Y:S01]  /*3bb0*/  UIADD3.X UR33, UPT, UPT, UR9, URZ, URZ, UP2, !UPT ;  /* 0x000000ff09217290 */ /* 0x000fe200097fe4ff */
[----:B------:R-:W-:Y:S01]  /*3bc0*/  UMOV UR25, 0x1 ;  /* 0x0000000100197882 */ /* 0x000fe20000000000 */
[----:B------:R-:W-:Y:S01]  /*3bd0*/  UMOV UR6, URZ ;  /* 0x000000ff00067c82 */ /* 0x000fe20008000000 */
[----:B------:R-:W-:Y:S01]  /*3be0*/  UMOV UR7, URZ ;  /* 0x000000ff00077c82 */ /* 0x000fe20008000000 */
[----:B------:R-:W0:Y:S01]  /*3bf0*/  LDCU UR68, c[0x0][0x3a8] ;  /* 0x00007500ff4477ac */ /* 0x000e220008000800 */
[----:B------:R-:W-:-:S02]  /*3c00*/  USGXT.U32 UR66, UR66, 0xe ;  /* 0x0000000e4242789a */ /* 0x000fc40008000000 */
[----:B------:R-:W-:Y:S02]  /*3c10*/  UIADD3.X UR31, UPT, UPT, UR9, URZ, URZ, UP1, !UPT ;  /* 0x000000ff091f7290 */ /* 0x000fe40008ffe4ff */
[----:B------:R-:W-:Y:S02]  /*3c20*/  UIADD3.X UR35, UPT, UPT, UR9, URZ, URZ, UP3, !UPT ;  /* 0x000000ff09237290 */ /* 0x000fe40009ffe4ff */
[----:B------:R-:W-:Y:S02]  /*3c30*/  UIADD3.X UR37, UPT, UPT, UR9, URZ, URZ, UP4, !UPT ;  /* 0x000000ff09257290 */ /* 0x000fe4000a7fe4ff */
[----:B------:R-:W-:Y:S02]  /*3c40*/  UIADD3.X UR39, UPT, UPT, UR9, URZ, URZ, UP5, !UPT ;  /* 0x000000ff09277290 */ /* 0x000fe4000affe4ff */
[----:B------:R-:W-:Y:S02]  /*3c50*/  UIADD3.X UR41, UPT, UPT, UR9, URZ, URZ, UP6, !UPT ;  /* 0x000000ff09297290 */ /* 0x000fe4000b7fe4ff */
[----:B------:R-:W-:-:S02]  /*3c60*/  UIADD3.64 UR42, UPT, UPT, UR10, 0x2, URZ ;  /* 0x000000020a2a7897 */ /* 0x000fc4000fffe0ff */
[----:B------:R-:W-:Y:S02]  /*3c70*/  UIADD3.64 UR44, UPT, UPT, UR10, 0x4, URZ ;  /* 0x000000040a2c7897 */ /* 0x000fe4000fffe0ff */
[----:B------:R-:W-:Y:S02]  /*3c80*/  UIADD3.64 UR46, UPT, UPT, UR10, 0x7e, URZ ;  /* 0x0000007e0a2e7897 */ /* 0x000fe4000fffe0ff */
[----:B------:R-:W-:Y:S02]  /*3c90*/  UIADD3.64 UR48, UPT, UPT, UR10, 0x80, URZ ;  /* 0x000000800a307897 */ /* 0x000fe4000fffe0ff */
[----:B------:R-:W-:Y:S02]  /*3ca0*/  UIADD3.64 UR50, UPT, UPT, UR10, 0x82, URZ ;  /* 0x000000820a327897 */ /* 0x000fe4000fffe0ff */
[----:B------:R-:W-:Y:S02]  /*3cb0*/  UIADD3.64 UR52, UPT, UPT, UR10, 0x84, URZ ;  /* 0x000000840a347897 */ /* 0x000fe4000fffe0ff */
[----:B0-----:R-:W-:-:S11]  /*3cc0*/  UISETP.NE.U32.AND UP2, UPT, UR15, URZ, UPT ;  /* 0x000000ff0f00728c */ /* 0x001fd6000bf45070 */
.L_x_20:
[----:B------:R-:W-:Y:S01]  /*3cd0*/  MOV R4, R82 ;  /* 0x0000005200047202 */ /* 0x000fe20000000f00 */
[----:B------:R-:W-:Y:S02]  /*3ce0*/  IMAD.MOV.U32 R5, RZ, RZ, R83 ;  /* 0x000000ffff057224 */ /* 0x000fe400078e0053 */
[----:B------:R-:W-:-:S04]  /*3cf0*/  IMAD.WIDE R6, R92, 0x2, R154 ;  /* 0x000000025c067825 */ /* 0x000fc800078e029a */
[C---:B------:R-:W-:Y:S01]  /*3d00*/  IMAD.WIDE R16, R92.reuse, 0x2, R138 ;  /* 0x000000025c107825 */ /* 0x040fe200078e028a */
[----:B------:R0:W2:Y:S03]  /*3d10*/  LDG.E.U16 R13, desc[UR28][R6.64] ;  /* 0x0000001c060d7981 */ /* 0x0000a6000c1e1500 */
[C---:B------:R-:W-:Y:S01]  /*3d20*/  IMAD.WIDE R14, R92.reuse, 0x2, R140 ;  /* 0x000000025c0e7825 */ /* 0x040fe200078e028c */
[----:B------:R1:W3:Y:S03]  /*3d30*/  LDG.E.U16 R27, desc[UR28][R16.64] ;  /* 0x0000001c101b7981 */ /* 0x0002e6000c1e1500 */
[C---:B------:R-:W-:Y:S01]  /*3d40*/  IMAD.WIDE R8, R92.reuse, 0x2, R152 ;  /* 0x000000025c087825 */ /* 0x040fe200078e0298 */
[----:B------:R4:W5:Y:S03]  /*3d50*/  LDG.E.U16 R28, desc[UR28][R14.64] ;  /* 0x0000001c0e1c7981 */ /* 0x000966000c1e1500 */
[C---:B------:R-:W-:Y:S01]  /*3d60*/  IMAD.WIDE R10, R92.reuse, 0x2, R150 ;  /* 0x000000025c0a7825 */ /* 0x040fe200078e0296 */
[----:B------:R0:W2:Y:S03]  /*3d70*/  LDG.E.U16 R26, desc[UR28][R8.64] ;  /* 0x0000001c081a7981 */ /* 0x0000a6000c1e1500 */
[C---:B------:R-:W-:Y:S01]  /*3d80*/  IMAD.WIDE R18, R92.reuse, 0x2, R136 ;  /* 0x000000025c127825 */ /* 0x040fe200078e0288 */
[----:B------:R0:W2:Y:S03]  /*3d90*/  LDG.E.U16 R25, desc[UR28][R10.64] ;  /* 0x0000001c0a197981 */ /* 0x0000a6000c1e1500 */
[C---:B------:R-:W-:Y:S01]  /*3da0*/  IMAD.WIDE R4, R92.reuse, 0x2, R4 ;  /* 0x000000025c047825 */ /* 0x040fe200078e0204 */
[----:B------:R-:W2:Y:S03]  /*3db0*/  LDG.E.U16 R30, desc[UR28][R18.64] ;  /* 0x0000001c121e7981 */ /* 0x000ea6000c1e1500 */
[C---:B------:R-:W-:Y:S01]  /*3dc0*/  IMAD.WIDE R20, R92.reuse, 0x2, R134 ;  /* 0x000000025c147825 */ /* 0x040fe200078e0286 */
[----:B------:R4:W2:Y:S03]  /*3dd0*/  LDG.E.U16 R24, desc[UR28][R4.64] ;  /* 0x0000001c04187981 */ /* 0x0008a6000c1e1500 */
[----:B0-----:R-:W-:-:S02]  /*3de0*/  IMAD.WIDE R6, R92, 0x2, R148 ;  /* 0x000000025c067825 */ /* 0x001fc400078e0294 */
[----:B------:R-:W3:Y:S02]  /*3df0*/  LDG.E.U16 R21, desc[UR28][R20.64] ;  /* 0x0000001c14157981 */ /* 0x000ee4000c1e1500 */
[C---:B-1----:R-:W-:Y:S02]  /*3e00*/  IMAD.WIDE R16, R92.reuse, 0x2, R132 ;  /* 0x000000025c107825 */ /* 0x042fe400078e0284 */
[----:B------:R-:W3:Y:S02]  /*3e10*/  LDG.E.U16 R6, desc[UR28][R6.64] ;  /* 0x0000001c06067981 */ /* 0x000ee4000c1e1500 */
[C---:B----4-:R-:W-:Y:S02]  /*3e20*/  IMAD.WIDE R14, R92.reuse, 0x2, R146 ;  /* 0x000000025c0e7825 */ /* 0x050fe400078e0292 */
[----:B------:R-:W4:Y:S02]  /*3e30*/  LDG.E.U16 R16, desc[UR28][R16.64] ;  /* 0x0000001c10107981 */ /* 0x000f24000c1e1500 */
[----:B------:R-:W-:-:S02]  /*3e40*/  IMAD.WIDE R22, R92, 0x2, R130 ;  /* 0x000000025c167825 */ /* 0x000fc400078e0282 */
[----:B------:R-:W4:Y:S02]  /*3e50*/  LDG.E.U16 R15, desc[UR28][R14.64] ;  /* 0x0000001c0e0f7981 */ /* 0x000f24000c1e1500 */
[C---:B------:R-:W-:Y:S02]  /*3e60*/  IMAD.WIDE R8, R92.reuse, 0x2, R144 ;  /* 0x000000025c087825 */ /* 0x040fe400078e0290 */
[----:B------:R-:W4:Y:S02]  /*3e70*/  LDG.E.U16 R23, desc[UR28][R22.64] ;  /* 0x0000001c16177981 */ /* 0x000f24000c1e1500 */
[C---:B------:R-:W-:Y:S02]  /*3e80*/  IMAD.WIDE R10, R92.reuse, 0x2, R128 ;  /* 0x000000025c0a7825 */ /* 0x040fe400078e0280 */
[----:B------:R-:W4:Y:S02]  /*3e90*/  LDG.E.U16 R8, desc[UR28][R8.64] ;  /* 0x0000001c08087981 */ /* 0x000f24000c1e1500 */
[----:B------:R-:W-:-:S02]  /*3ea0*/  IMAD.WIDE R4, R92, 0x2, R142 ;  /* 0x000000025c047825 */ /* 0x000fc400078e028e */
[----:B------:R-:W4:Y:S02]  /*3eb0*/  LDG.E.U16 R10, desc[UR28][R10.64] ;  /* 0x0000001c0a0a7981 */ /* 0x000f24000c1e1500 */
[----:B------:R-:W-:Y:S02]  /*3ec0*/  IMAD.WIDE R18, R92, 0x2, R126 ;  /* 0x000000025c127825 */ /* 0x000fe400078e027e */
[----:B------:R-:W4:Y:S04]  /*3ed0*/  LDG.E.U16 R5, desc[UR28][R4.64] ;  /* 0x0000001c04057981 */ /* 0x000f28000c1e1500 */
[----:B------:R-:W4:Y:S01]  /*3ee0*/  LDG.E.U16 R19, desc[UR28][R18.64] ;  /* 0x0000001c12137981 */ /* 0x000f22000c1e1500 */
[----:B------:R-:W-:Y:S02]  /*3ef0*/  UMOV UR4, 0x1 ;  /* 0x0000000100047882 */ /* 0x000fe40000000000 */
[----:B------:R-:W-:-:S04]  /*3f00*/  @!UP0 UIADD3 UR4, UPT, UPT, -UR4, 0x100000, URZ ;  /* 0x0010000004048890 */ /* 0x000fc8000fffe1ff */
[----:B------:R-:W-:Y:S02]  /*3f10*/  @!UP0 USHF.L.U32 UR5, UR4, 0xb, URZ ;  /* 0x0000000b04058899 */ /* 0x000fe400080006ff */
[----:B------:R-:W-:Y:S01]  /*3f20*/  @!UP0 USHF.L.U32 UR4, UR4, 0x1, URZ ;  /* 0x0000000104048899 */ /* 0x000fe200080006ff */
[----:B------:R-:W-:Y:S01]  /*3f30*/  VOTEU.ALL UP1, P6 ;  /* 0x0000000000ff7886 */ /* 0x000fe20003020000 */
[----:B-----5:R0:W-:Y:S04]  /*3f40*/  STS.U16 [R77+UR22+0x5400], R28 ;  /* 0x0054001c4d007988 */ /* 0x0201e80008000416 */
[----:B--2---:R0:W-:Y:S04]  /*3f50*/  STS.U16 [R77+UR22+0x5000], R24 ;  /* 0x005000184d007988 */ /* 0x0041e80008000416 */
[----:B------:R0:W-:Y:S04]  /*3f60*/  STS.U16 [R76+UR22+0x5080], R13 ;  /* 0x0050800d4c007988 */ /* 0x0001e80008000416 */
[----:B---3--:R0:W-:Y:S04]  /*3f70*/  STS.U16 [R76+UR22+0x5480], R27 ;  /* 0x0054801b4c007988 */ /* 0x0081e80008000416 */
[----:B------:R0:W-:Y:S04]  /*3f80*/  STS.U16 [R75+UR22+0x5100], R26 ;  /* 0x0051001a4b007988 */ /* 0x0001e80008000416 */
[----:B------:R0:W-:Y:S04]  /*3f90*/  STS.U16 [R75+UR22+0x5500], R30 ;  /* 0x0055001e4b007988 */ /* 0x0001e80008000416 */
[----:B------:R0:W-:Y:S04]  /*3fa0*/  STS.U16 [R74+UR22+0x5180], R25 ;  /* 0x005180194a007988 */ /* 0x0001e80008000416 */
[----:B------:R0:W-:Y:S04]  /*3fb0*/  STS.U16 [R74+UR22+0x5580], R21 ;  /* 0x005580154a007988 */ /* 0x0001e80008000416 */
[----:B------:R0:W-:Y:S04]  /*3fc0*/  STS.U16 [R73+UR22+0x5200], R6 ;  /* 0x0052000649007988 */ /* 0x0001e80008000416 */
[----:B----4-:R0:W-:Y:S04]  /*3fd0*/  STS.U16 [R73+UR22+0x5600], R16 ;  /* 0x0056001049007988 */ /* 0x0101e80008000416 */
[----:B------:R0:W-:Y:S04]  /*3fe0*/  STS.U16 [R72+UR22+0x5280], R15 ;  /* 0x0052800f48007988 */ /* 0x0001e80008000416 */
[----:B------:R0:W-:Y:S04]  /*3ff0*/  STS.U16 [R72+UR22+0x5680], R23 ;  /* 0x0056801748007988 */ /* 0x0001e80008000416 */
[----:B------:R0:W-:Y:S04]  /*4000*/  STS.U16 [R71+UR22+0x5300], R8 ;  /* 0x0053000847007988 */ /* 0x0001e80008000416 */
[----:B------:R0:W-:Y:S04]  /*4010*/  STS.U16 [R71+UR22+0x5700], R10 ;  /* 0x0057000a47007988 */ /* 0x0001e80008000416 */
[----:B------:R0:W-:Y:S04]  /*4020*/  STS.U16 [R70+UR22+0x5380], R5 ;  /* 0x0053800546007988 */ /* 0x0001e80008000416 */
[----:B------:R0:W-:Y:S01]  /*4030*/  STS.U16 [R70+UR22+0x5780], R19 ;  /* 0x0057801346007988 */ /* 0x0001e20008000416 */
[----:B------:R1:W-:Y:S06]  /*4040*/  MEMBAR.ALL.CTA ;  /* 0x0000000000007992 */ /* 0x0003ec0000008000 */
[----:B-1----:R-:W-:Y:S04]  /*4050*/  FENCE.VIEW.ASYNC.S ;  /* 0x00000000000073c6 */ /* 0x002fe80000000000 */
[----:B------:R-:W1:Y:S02]  /*4060*/  FENCE.VIEW.ASYNC.S ;  /* 0x00000000000073c6 */ /* 0x000e640000000000 */
[----:B-1----:R0:W1:Y:S02]  /*4070*/  @!UP1 SYNCS.EXCH.64 URZ, [UR22+0x7010], UR4 ;  /* 0x0070100416ff95b2 */ /* 0x0020640008000100 */
[----:B-1----:R-:W-:Y:S06]  /*4080*/  BAR.SYNC.DEFER_BLOCKING 0x0 ;  /* 0x0000000000007b1d */ /* 0x002fec0000010000 */
[----:B0-----:R-:W-:Y:S05]  /*4090*/  BRA.U UP2, `(.L_x_16) ;  /* 0x00000001027c7547 */ /* 0x001fea000b800000 */
[----:B------:R-:W-:Y:S01]  /*40a0*/  UMOV UR13, 0x40004040 ;  /* 0x40004040000d7882 */ /* 0x000fe20000000000 */
[----:B------:R-:W-:Y:S01]  /*40b0*/  UMOV UR15, 0x40004040 ;  /* 0x40004040000f7882 */ /* 0x000fe20000000000 */
[----:B------:R-:W-:Y:S01]  /*40c0*/  UMOV UR16, 0x0 ;  /* 0x0000000000107882 */ /* 0x000fe20000000000 */
[----:B------:R-:W-:Y:S01]  /*40d0*/  UMOV UR17, 0x4048490 ;  /* 0x0404849000117882 */ /* 0x000fe20000000000 */
[----:B------:R-:W-:Y:S01]  /*40e0*/  UIADD3 UR4, UPT, UPT, UR22, 0x7010, URZ ;  /* 0x0000701016047890 */ /* 0x000fe2000fffe0ff */
[----:B------:R0:W-:Y:S01]  /*40f0*/  UTCHMMA gdesc[UR12], gdesc[UR14], tmem[UR20], tmem[UR16], idesc[UR17], !UPT ;  /* 0x00ff100e0c0075ea */ /* 0x0001e2000f800014 */
[----:B------:R-:W-:Y:S01]  /*4100*/  UMOV UR18, 0x0 ;  /* 0x0000000000127882 */ /* 0x000fe20000000000 */
[----:B------:R-:W-:Y:S01]  /*4110*/  UMOV UR19, 0x4048490 ;  /* 0x0404849000137882 */ /* 0x000fe20000000000 */
[----:B------:R-:W-:Y:S01]  /*4120*/  UMOV UR54, 0x0 ;  /* 0x0000000000367882 */ /* 0x000fe20000000000 */
[----:B------:R-:W-:Y:S01]  /*4130*/  UMOV UR55, 0x4048490 ;  /* 0x0404849000377882 */ /* 0x000fe20000000000 */
        /* <DEDUP_REMOVED lines=11> */
[----:B------:R-:W-:Y:S01]  /*41f0*/  UMOV UR5, URZ ;  /* 0x000000ff00057c82 */ /* 0x000fe20008000000 */
[----:B------:R0:W-:Y:S01]  /*4200*/  UTCHMMA gdesc[UR34], gdesc[UR46], tmem[UR20], tmem[UR58], idesc[UR59], UPT ;  /* 0x00ff3a2e220075ea */ /* 0x0001e2000b800014 */
[----:B------:R-:W-:Y:S01]  /*4210*/  UMOV UR64, 0x0 ;  /* 0x0000000000407882 */ /* 0x000fe20000000000 */
[----:B------:R-:W-:Y:S01]  /*4220*/  UMOV UR65, 0x4048490 ;  /* 0x0404849000417882 */ /* 0x000fe20000000000 */
[----:B------:R0:W-:Y:S01]  /*4230*/  UTCHMMA gdesc[UR36], gdesc[UR48], tmem[UR20], tmem[UR60], idesc[UR61], UPT ;  /* 0x00ff3c30240075ea */ /* 0x0001e2000b800014 */
[----:B------:R-:W-:Y:S01]  /*4240*/  UMOV UR4, UR4 ;  /* 0x0000000400047c82 */ /* 0x000fe20008000000 */
[----:B------:R0:W-:Y:S01]  /*4250*/  UTCHMMA gdesc[UR38], gdesc[UR50], tmem[UR20], tmem[UR62], idesc[UR63], UPT ;  /* 0x00ff3e32260075ea */ /* 0x0001e2000b800014 */
[----:B------:R0:W-:Y:S01]  /*4260*/  UTCHMMA gdesc[UR40], gdesc[UR52], tmem[UR20], tmem[UR64], idesc[UR65], UPT ;  /* 0x00ff4034280075ea */ /* 0x0001e2000b800014 */
[----:B------:R0:W-:Y:S01]  /*4270*/  UTCBAR [UR4], URZ ;  /* 0x000000ff040073e9 */ /* 0x0001e200080000ff */
[----:B------:R-:W-:Y:S01]  /*4280*/  NOP ;  /* 0x0000000000007918 */ /* 0x000fe20000000000 */
.L_x_16:
[----:B------:R-:W1:Y:S01]  /*4290*/  SYNCS.PHASECHK.TRANS64.TRYWAIT P0, [UR22+0x7010], RZ ;  /* 0x007010ffff0075a7 */ /* 0x000e620008001116 */
[----:B------:R-:W-:Y:S01]  /*42a0*/  IADD3 R13, P1, PT, R68, UR6, RZ ;  /* 0x00000006440d7c10 */ /* 0x000fe2000ff3e0ff */
[----:B-1----:R-:W-:-:S12]  /*42b0*/  @!P0 BRA `(.L_x_17) ;  /* 0x0000003800908947 */ /* 0x002fd80003800000 */
.L_x_25:
[----:B------:R-:W-:Y:S01]  /*42c0*/  BAR.SYNC.DEFER_BLOCKING 0x0 ;  /* 0x0000000000007b1d */ /* 0x000fe20000010000 */
[C---:B------:R-:W-:Y:S01]  /*42d0*/  IADD3 R16, P2, PT, R13.reuse, 0x10, RZ ;  /* 0x000000100d107810 */ /* 0x040fe20007f5e0ff */
[----:B------:R-:W-:Y:S01]  /*42e0*/  IMAD.X R14, RZ, RZ, UR7, P1 ;  /* 0x00000007ff0e7e24 */ /* 0x000fe200088e06ff */
[C---:B------:R-:W-:Y:S02]  /*42f0*/  IADD3 R18, P0, PT, R13.reuse, 0x12, RZ ;  /* 0x000000120d127810 */ /* 0x040fe40007f1e0ff */
[C---:B------:R-:W-:Y:S01]  /*4300*/  IADD3 R20, P1, PT, R13.reuse, 0x13, RZ ;  /* 0x000000130d147810 */ /* 0x040fe20007f3e0ff */
[--C-:B------:R-:W-:Y:S01]  /*4310*/  IMAD.X R15, RZ, RZ, R14.reuse, P2 ;  /* 0x000000ffff0f7224 */ /* 0x100fe200010e060e */
[-C--:B------:R-:W-:Y:S01]  /*4320*/  ISETP.GT.U32.AND P4, PT, R18, R81.reuse, PT ;  /* 0x000000511200720c */ /* 0x080fe20003f84070 */
[----:B------:R-:W-:Y:S01]  /*4330*/  LDTM.16dp32bit_t0_t15.x8 R4, tmem[UR21+0x100000] ;  /* 0x10000015000479ee */ /* 0x000fe20008980000 */
[----:B------:R-:W1:Y:S01]  /*4340*/  LDTM.16dp32bit_t16_t31.x8 R4, tmem[UR21+0x100008] ;  /* 0x10000815000479ee */ /* 0x000e6200089a0000 */
[----:B------:R-:W-:Y:S01]  /*4350*/  IADD3 R18, P2, PT, R13, 0x14, RZ ;  /* 0x000000140d127810 */ /* 0x000fe20007f5e0ff */
[----:B------:R-:W-:Y:S01]  /*4360*/  IMAD.X R19, RZ, RZ, R14, P1 ;  /* 0x000000ffff137224 */ /* 0x000fe200008e060e */
[----:B------:R-:W-:-:S02]  /*4370*/  ISETP.GT.U32.AND P3, PT, R20, R81, PT ;  /* 0x000000511400720c */ /* 0x000fc40003f64070 */
[-C--:B------:R-:W-:Y:S01]  /*4380*/  IADD3.X R17, PT, PT, RZ, R14.reuse, RZ, P0, !PT ;  /* 0x0000000eff117210 */ /* 0x080fe200007fe4ff */
[--C-:B------:R-:W-:Y:S01]  /*4390*/  IMAD.X R21, RZ, RZ, R14.reuse, P2 ;  /* 0x000000ffff157224 */ /* 0x100fe200010e060e */
[C---:B------:R-:W-:Y:S02]  /*43a0*/  IADD3 R20, P0, PT, R13.reuse, 0x15, RZ ;  /* 0x000000150d147810 */ /* 0x040fe40007f1e0ff */
[C---:B------:R-:W-:Y:S02]  /*43b0*/  IADD3 R22, P1, PT, R13.reuse, 0x16, RZ ;  /* 0x000000160d167810 */ /* 0x040fe40007f3e0ff */
[----:B------:R-:W-:Y:S01]  /*43c0*/  IADD3 R24, P2, PT, R13, 0x17, RZ ;  /* 0x000000170d187810 */ /* 0x000fe20007f5e0ff */
[--C-:B------:R-:W-:Y:S01]  /*43d0*/  IMAD.X R23, RZ, RZ, R14.reuse, P0 ;  /* 0x000000ffff177224 */ /* 0x100fe200000e060e */
[-C--:B------:R-:W-:Y:S02]  /*43e0*/  ISETP.GT.U32.AND P0, PT, R18, R81.reuse, PT ;  /* 0x000000511200720c */ /* 0x080fe40003f04070 */
[----:B------:R-:W-:Y:S01]  /*43f0*/  IADD3.X R18, PT, PT, RZ, R14, RZ, P1, !PT ;  /* 0x0000000eff127210 */ /* 0x000fe20000ffe4ff */
[----:B------:R-:W-:Y:S01]  /*4400*/  IMAD.X R14, RZ, RZ, R14, P2 ;  /* 0x000000ffff0e7224 */ /* 0x000fe200010e060e */
[CC--:B------:R-:W-:Y:S01]  /*4410*/  ISETP.GT.U32.AND P2, PT, R16.reuse, R81.reuse, PT ;  /* 0x000000511000720c */ /* 0x0c0fe20003f44070 */
[----:B------:R-:W2:Y:S01]  /*4420*/  @!P6 SYNCS.CCTL.IV [UR22+0x7010] ;  /* 0x00701000ff00e9b1 */ /* 0x000ea20008000016 */
[----:B------:R-:W-:Y:S01]  /*4430*/  ISETP.GE.U32.AND P1, PT, R16, R81, PT ;  /* 0x000000511000720c */ /* 0x000fe20003f26070 */
[----:B------:R-:W-:Y:S01]  /*4440*/  NOP ;  /* 0x0000000000007918 */ /* 0x000fe20000000000 */
[----:B------:R-:W-:-:S02]  /*4450*/  ISETP.GT.U32.AND.EX P2, PT, R15, RZ, PT, P2 ;  /* 0x000000ff0f00720c */ /* 0x000fc40003f44120 */
[----:B------:R-:W-:Y:S01]  /*4460*/  ISETP.GE.U32.AND.EX P1, PT, R15, RZ, PT, P1 ;  /* 0x000000ff0f00720c */ /* 0x000fe20003f26110 */
[----:B-1----:R-:W-:Y:S01]  /*4470*/  FMUL R4, R4, UR68 ;  /* 0x0000004404047c20 */ /* 0x002fe20008400000 */
[----:B------:R-:W-:Y:S01]  /*4480*/  FMUL R5, R5, UR68 ;  /* 0x0000004405057c20 */ /* 0x000fe20008400000 */
[----:B------:R-:W-:Y:S01]  /*4490*/  FMUL R6, R6, UR68 ;  /* 0x0000004406067c20 */ /* 0x000fe20008400000 */
[----:B------:R-:W-:Y:S01]  /*44a0*/  ISETP.GT.U32.AND.EX P4, PT, R17, RZ, PT, P4 ;  /* 0x000000ff1100720c */ /* 0x000fe20003f84140 */
[----:B------:R-:W-:Y:S01]  /*44b0*/  FMUL R7, R7, UR68 ;  /* 0x0000004407077c20 */ /* 0x000fe20008400000 */
[----:B------:R-:W-:Y:S01]  /*44c0*/  FSEL R13, R4, -INF , !P2 ;  /* 0xff800000040d7808 */ /* 0x000fe20005000000 */
[----:B------:R-:W-:Y:S01]  /*44d0*/  FMUL R8, R8, UR68 ;  /* 0x0000004408087c20 */ /* 0x000fe20008400000 */
[----:B------:R-:W-:Y:S01]  /*44e0*/  FSEL R5, R5, -INF , !P1 ;  /* 0xff80000005057808 */ /* 0x000fe20004800000 */
[----:B------:R-:W-:Y:S01]  /*44f0*/  FMUL R9, R9, UR68 ;  /* 0x0000004409097c20 */ /* 0x000fe20008400000 */
[-C--:B------:R-:W-:Y:S01]  /*4500*/  ISETP.GT.U32.AND P2, PT, R20, R81.reuse, PT ;  /* 0x000000511400720c */ /* 0x080fe20003f44070 */
[----:B------:R-:W-:Y:S01]  /*4510*/  FMUL R10, R10, UR68 ;  /* 0x000000440a0a7c20 */ /* 0x000fe20008400000 */
[----:B------:R-:W-:Y:S01]  /*4520*/  ISETP.GT.U32.AND P1, PT, R22, R81, PT ;  /* 0x000000511600720c */ /* 0x000fe20003f24070 */
[----:B------:R-:W-:Y:S01]  /*4530*/  FMUL R11, R11, UR68 ;  /* 0x000000440b0b7c20 */ /* 0x000fe20008400000 */
[----:B------:R-:W-:-:S02]  /*4540*/  FSEL R6, R6, -INF , !P4 ;  /* 0xff80000006067808 */ /* 0x000fc40006000000 */
[----:B------:R-:W-:Y:S02]  /*4550*/  ISETP.GT.U32.AND.EX P3, PT, R19, RZ, PT, P3 ;  /* 0x000000ff1300720c */ /* 0x000fe40003f64130 */
[----:B------:R-:W-:Y:S02]  /*4560*/  ISETP.GT.U32.AND.EX P0, PT, R21, RZ, PT, P0 ;  /* 0x000000ff1500720c */ /* 0x000fe40003f04100 */
[----:B------:R-:W-:Y:S02]  /*4570*/  ISETP.GT.U32.AND P4, PT, R24, R81, PT ;  /* 0x000000511800720c */ /* 0x000fe40003f84070 */
[----:B------:R-:W-:Y:S02]  /*4580*/  ISETP.GT.U32.AND.EX P2, PT, R23, RZ, PT, P2 ;  /* 0x000000ff1700720c */ /* 0x000fe40003f44120 */
[----:B------:R-:W-:Y:S02]  /*4590*/  ISETP.GT.U32.AND.EX P1, PT, R18, RZ, PT, P1 ;  /* 0x000000ff1200720c */ /* 0x000fe40003f24110 */
[----:B------:R-:W-:-:S02]  /*45a0*/  FSEL R7, R7, -INF , !P3 ;  /* 0xff80000007077808 */ /* 0x000fc40005800000 */
[----:B------:R-:W-:Y:S02]  /*45b0*/  FSEL R8, R8, -INF , !P0 ;  /* 0xff80000008087808 */ /* 0x000fe40004000000 */
[----:B------:R-:W-:Y:S02]  /*45c0*/  FMNMX3 R4, R13, R5, R6, !PT ;  /* 0x000000050d047276 */ /* 0x000fe40007800006 */
[----:B------:R-:W-:Y:S02]  /*45d0*/  ISETP.GT.U32.AND.EX P4, PT, R14, RZ, PT, P4 ;  /* 0x000000ff0e00720c */ /* 0x000fe40003f84140 */
[----:B------:R-:W-:Y:S02]  /*45e0*/  FSEL R9, R9, -INF , !P2 ;  /* 0xff80000009097808 */ /* 0x000fe40005000000 */
[----:B------:R-:W-:Y:S02]  /*45f0*/  FSEL R10, R10, -INF , !P1 ;  /* 0xff8000000a0a7808 */ /* 0x000fe40004800000 */
[----:B------:R-:W-:-:S02]  /*4600*/  FMNMX3 R4, R4, R7, R8, !PT ;  /* 0x0000000704047276 */ /* 0x000fc40007800008 */
[----:B------:R-:W-:Y:S02]  /*4610*/  FSEL R11, R11, -INF , !P4 ;  /* 0xff8000000b0b7808 */ /* 0x000fe40006000000 */
[----:B------:R-:W-:-:S04]  /*4620*/  FMNMX3 R4, R4, R9, R10, !PT ;  /* 0x0000000904047276 */ /* 0x000fc8000780000a */
[----:B------:R-:W-:-:S05]  /*4630*/  FMNMX R14, R11, R4, !PT ;  /* 0x000000040b0e7209 */ /* 0x000fca0007800000 */
[----:B------:R-:W1:Y:S02]  /*4640*/  SHFL.BFLY PT, R106, R14, 0x10, 0x1f ;  /* 0x0e001f000e6a7f89 */ /* 0x000e6400000e0000 */
[----:B-1----:R-:W-:Y:S01]  /*4650*/  FMNMX3 R106, R14, R106, R93, !PT ;  /* 0x0000006a0e6a7276 */ /* 0x002fe2000780005d */
[----:B------:R-:W-:-:S04]  /*4660*/  IMAD.U32 R14, R12, -0x80000000, RZ ;  /* 0x800000000c0e7824 */ /* 0x000fc800078e00ff */
        /* <DEDUP_REMOVED lines=9> */
[----:B--2---:R-:W1:Y:S01]  /*4700*/  SYNCS.PHASECHK.TRANS64.TRYWAIT P0, [UR26], R14 ;  /* 0x0000000eff0075a7 */ /* 0x004e62000800111a */
[----:B------:R-:W-:Y:S01]  /*4710*/  MUFU.EX2 R4, R4 ;  /* 0x0000000400047308 */ /* 0x000fe20000000800 */
[--C-:B------:R-:W-:Y:S01]  /*4720*/  FADD R9, R9, -R106.reuse ;  /* 0x8000006a09097221 */ /* 0x100fe20000000000 */
[----:B------:R-:W-:Y:S01]  /*4730*/  FMUL R8, R8, 1.4426950216293334961 ;  /* 0x3fb8aa3b08087820 */ /* 0x000fe20000400000 */
[--C-:B------:R-:W-:Y:S01]  /*4740*/  FADD R10, R10, -R106.reuse ;  /* 0x8000006a0a0a7221 */ /* 0x100fe20000000000 */
[----:B------:R-:W-:Y:S01]  /*4750*/  FADD R11, R11, -R106 ;  /* 0x8000006a0b0b7221 */ /* 0x000fe20000000000 */
[----:B------:R-:W-:-:S02]  /*4760*/  FMUL R9, R9, 1.4426950216293334961 ;  /* 0x3fb8aa3b09097820 */ /* 0x000fc40000400000 */
[----:B------:R-:W-:Y:S01]  /*4770*/  FMUL R10, R10, 1.4426950216293334961 ;  /* 0x3fb8aa3b0a0a7820 */ /* 0x000fe20000400000 */
[----:B------:R-:W2:Y:S01]  /*4780*/  MUFU.EX2 R5, R5 ;  /* 0x0000000500057308 */ /* 0x000ea20000000800 */
[----:B------:R-:W-:-:S07]  /*4790*/  FMUL R12, R11, 1.4426950216293334961 ;  /* 0x3fb8aa3b0b0c7820 */ /* 0x000fce0000400000 */
[----:B------:R-:W3:Y:S08]  /*47a0*/  MUFU.EX2 R6, R6 ;  /* 0x0000000600067308 */ /* 0x000ef00000000800 */
[----:B------:R-:W4:Y:S01]  /*47b0*/  MUFU.EX2 R7, R7 ;  /* 0x0000000700077308 */ /* 0x000f220000000800 */
[----:B--2---:R-:W-:-:S07]  /*47c0*/  FADD R13, R4, R5 ;  /* 0x00000005040d7221 */ /* 0x004fce0000000000 */
[----:B------:R3:W2:Y:S08]  /*47d0*/  MUFU.EX2 R41, R8 ;  /* 0x0000000800297308 */ /* 0x0006b00000000800 */
[----:B------:R-:W5:Y:S01]  /*47e0*/  MUFU.EX2 R32, R9 ;  /* 0x0000000900207308 */ /* 0x000f620000000800 */
[----:B---3--:R-:W-:-:S04]  /*47f0*/  FADD R8, R6, R13 ;  /* 0x0000000d06087221 */ /* 0x008fc80000000000 */
[----:B----4-:R-:W-:-:S03]  /*4800*/  FADD R8, R7, R8 ;  /* 0x0000000807087221 */ /* 0x010fc60000000000 */
[----:B------:R3:W4:Y:S01]  /*4810*/  MUFU.EX2 R43, R10 ;  /* 0x0000000a002b7308 */ /* 0x0007220000000800 */
[----:B--2---:R-:W-:-:S07]  /*4820*/  FADD R8, R41, R8 ;  /* 0x0000000829087221 */ /* 0x004fce0000000000 */
[----:B------:R-:W2:Y:S01]  /*4830*/  MUFU.EX2 R34, R12 ;  /* 0x0000000c00227308 */ /* 0x000ea20000000800 */
[----:B-----5:R-:W-:Y:S01]  /*4840*/  FADD R8, R32, R8 ;  /* 0x0000000820087221 */ /* 0x020fe20000000000 */
[----:B---3--:R-:W-:-:S04]  /*4850*/  IMAD.WIDE R10, R91, 0x2, R122 ;  /* 0x000000025b0a7825 */ /* 0x008fc800078e027a */
[----:B----4-:R-:W-:-:S04]  /*4860*/  FADD R8, R43, R8 ;  /* 0x000000082b087221 */ /* 0x010fc80000000000 */
[----:B--2---:R-:W-:Y:S01]  /*4870*/  FADD R108, R34, R8 ;  /* 0x00000008226c7221 */ /* 0x004fe20000000000 */
[----:B------:R-:W-:-:S04]  /*4880*/  IMAD.WIDE R8, R91, 0x2, R124 ;  /* 0x000000025b087825 */ /* 0x000fc800078e027c */
[----:B------:R2:W3:Y:S01]  /*4890*/  SHFL.BFLY PT, R107, R108, 0x10, 0x1f ;  /* 0x0e001f006c6b7f89 */ /* 0x0004e200000e0000 */
[----:B-1----:R-:W-:Y:S05]  /*48a0*/  @!P0 BRA `(.L_x_18) ;  /* 0x0000003400208947 */ /* 0x002fea0003800000 */
.L_x_26:
[C---:B------:R-:W-:Y:S01]  /*48b0*/  IMAD.WIDE R12, R91.reuse, 0x2, R120 ;  /* 0x000000025b0c7825 */ /* 0x040fe200078e0278 */
[----:B------:R-:W4:Y:S03]  /*48c0*/  LDG.E.U16 R33, desc[UR28][R8.64] ;  /* 0x0000001c08217981 */ /* 0x000f26000c1e1500 */
[C---:B------:R-:W-:Y:S01]  /*48d0*/  IMAD.WIDE R14, R91.reuse, 0x2, R118 ;  /* 0x000000025b0e7825 */ /* 0x040fe200078e0276 */
[----:B------:R-:W5:Y:S03]  /*48e0*/  LDG.E.U16 R35, desc[UR28][R10.64] ;  /* 0x0000001c0a237981 */ /* 0x000f66000c1e1500 */
[C---:B------:R-:W-:Y:S01]  /*48f0*/  IMAD.WIDE R16, R91.reuse, 0x2, R116 ;  /* 0x000000025b107825 */ /* 0x040fe200078e0274 */
[----:B--2---:R1:W2:Y:S03]  /*4900*/  LDG.E.U16 R37, desc[UR28][R12.64] ;  /* 0x0000001c0c257981 */ /* 0x0042a6000c1e1500 */
[C---:B------:R-:W-:Y:S01]  /*4910*/  IMAD.WIDE R18, R91.reuse, 0x2, R114 ;  /* 0x000000025b127825 */ /* 0x040fe200078e0272 */
[----:B---3--:R0:W3:Y:S03]  /*4920*/  LDG.E.U16 R39, desc[UR28][R14.64] ;  /* 0x0000001c0e277981 */ /* 0x0080e6000c1e1500 */
[C---:B------:R-:W-:Y:S01]  /*4930*/  IMAD.WIDE R20, R91.reuse, 0x2, R112 ;  /* 0x000000025b147825 */ /* 0x040fe200078e0270 */
[----:B------:R-:W3:Y:S03]  /*4940*/  LDG.E.U16 R17, desc[UR28][R16.64] ;  /* 0x0000001c10117981 */ /* 0x000ee6000c1e1500 */
        /* <DEDUP_REMOVED lines=10> */
[C---:B-1----:R-:W-:Y:S01]  /*49f0*/  IMAD.WIDE R12, R91.reuse, 0x2, R96 ;  /* 0x000000025b0c7825 */ /* 0x042fe200078e0260 */
[----:B------:R-:W3:Y:S03]  /*4a00*/  LDG.E.U16 R109, desc[UR28][R28.64] ;  /* 0x0000001c1c6d7981 */ /* 0x000ee6000c1e1500 */
[C---:B0-----:R-:W-:Y:S01]  /*4a10*/  IMAD.WIDE R14, R91.reuse, 0x2, R94 ;  /* 0x000000025b0e7825 */ /* 0x041fe200078e025e */
[----:B------:R-:W3:Y:S03]  /*4a20*/  LDG.E.U16 R157, desc[UR28][R30.64] ;  /* 0x0000001c1e9d7981 */ /* 0x000ee6000c1e1500 */
[C---:B------:R-:W-:Y:S01]  /*4a30*/  IMAD.WIDE R10, R91.reuse, 0x2, R86 ;  /* 0x000000025b0a7825 */ /* 0x040fe200078e0256 */
[----:B------:R-:W3:Y:S03]  /*4a40*/  LDG.E.U16 R159, desc[UR28][R12.64] ;  /* 0x0000001c0c9f7981 */ /* 0x000ee6000c1e1500 */
[----:B------:R-:W-:Y:S01]  /*4a50*/  IMAD.WIDE R8, R91, 0x2, R84 ;  /* 0x000000025b087825 */ /* 0x000fe200078e0254 */
[----:B------:R-:W3:Y:S04]  /*4a60*/  LDG.E.U16 R161, desc[UR28][R14.64] ;  /* 0x0000001c0ea17981 */ /* 0x000ee8000c1e1500 */
[----:B------:R-:W3:Y:S04]  /*4a70*/  LDG.E.U16 R163, desc[UR28][R10.64] ;  /* 0x0000001c0aa37981 */ /* 0x000ee8000c1e1500 */
[----:B------:R-:W3:Y:S01]  /*4a80*/  LDG.E.U16 R165, desc[UR28][R8.64] ;  /* 0x0000001c08a57981 */ /* 0x000ee2000c1e1500 */
[----:B------:R-:W-:-:S02]  /*4a90*/  F2FP.BF16.F32.PACK_AB R4, R5, R4 ;  /* 0x000000040504723e */ /* 0x000fc400000010ff */
[----:B------:R-:W-:Y:S02]  /*4aa0*/  F2FP.BF16.F32.PACK_AB R5, R7, R6 ;  /* 0x000000060705723e */ /* 0x000fe400000010ff */
[----:B------:R-:W-:Y:S02]  /*4ab0*/  F2FP.BF16.F32.PACK_AB R6, R32, R41 ;  /* 0x000000292006723e */ /* 0x000fe400000010ff */
[----:B------:R-:W-:-:S04]  /*4ac0*/  F2FP.BF16.F32.PACK_AB R7, R34, R43 ;  /* 0x0000002b2207723e */ /* 0x000fc800000010ff */
[----:B------:R-:W-:Y:S01]  /*4ad0*/  STTM.16dp32bit_t0_t15.x4 tmem[UR21+0x80], R4 ;  /* 0x00008004000079ed */ /* 0x000fe20008900015 */
[----:B------:R0:W-:Y:S02]  /*4ae0*/  STTM.16dp32bit_t16_t31.x4 tmem[UR21+0x84], R4 ;  /* 0x00008404000079ed */ /* 0x0001e40008920015 */
[----:B0-----:R-:W-:-:S04]  /*4af0*/  FADD R4, -R106, R93 ;  /* 0x0000005d6a047221 */ /* 0x001fc80000000100 */
[----:B------:R-:W-:-:S06]  /*4b00*/  FMUL R93, R4, 1.4426950216293334961 ;  /* 0x3fb8aa3b045d7820 */ /* 0x000fcc0000400000 */
[----:B------:R-:W0:Y:S01]  /*4b10*/  MUFU.EX2 R93, R93 ;  /* 0x0000005d005d7308 */ /* 0x000e220000000800 */
[----:B------:R-:W-:Y:S01]  /*4b20*/  ULEA UR26, UR25, UR22, 0x3 ;  /* 0x00000016191a7291 */ /* 0x000fe2000f8e18ff */
[----:B------:R-:W-:Y:S01]  /*4b30*/  FADD R108, R108, R107 ;  /* 0x0000006b6c6c7221 */ /* 0x000fe20000000000 */
[----:B------:R-:W-:Y:S02]  /*4b40*/  IMAD.MOV.U32 R107, RZ, RZ, R90 ;  /* 0x000000ffff6b7224 */ /* 0x000fe400078e005a */
[----:B------:R-:W-:Y:S01]  /*4b50*/  UIADD3 UR26, UPT, UPT, UR26, 0x7000, URZ ;  /* 0x000070001a1a7890 */ /* 0x000fe2000fffe0ff */
[----:B----4-:R-:W-:Y:S04]  /*4b60*/  STS.U16 [R80+UR22+0x6000], R33 ;  /* 0x0060002150007988 */ /* 0x010fe80008000416 */
[----:B-----5:R-:W-:Y:S04]  /*4b70*/  STS.U16 [R80+UR22+0x6100], R35 ;  /* 0x0061002350007988 */ /* 0x020fe80008000416 */
[----:B--2---:R-:W-:Y:S04]  /*4b80*/  STS.U16 [R80+UR22+0x6200], R37 ;  /* 0x0062002550007988 */ /* 0x004fe80008000416 */
[----:B---3--:R-:W-:Y:S04]  /*4b90*/  STS.U16 [R80+UR22+0x6300], R39 ;  /* 0x0063002750007988 */ /* 0x008fe80008000416 */
        /* <DEDUP_REMOVED lines=12> */
[----:B------:R-:W3:Y:S02]  /*4c60*/  FENCE.VIEW.ASYNC.T ;  /* 0x00000000000073c6 */ /* 0x000ee40000000200 */
[----:B---3--:R-:W-:Y:S06]  /*4c70*/  BAR.SYNC.DEFER_BLOCKING 0x0 ;  /* 0x0000000000007b1d */ /* 0x008fec0000010000 */
[----:B-1----:R-:W-:Y:S01]  /*4c80*/  LDTM.16dp32bit_t0_t15.x64 R4, tmem[UR21] ;  /* 0x00000015000479ee */ /* 0x002fe20008b00000 */
[----:B------:R-:W0:Y:S01]  /*4c90*/  LDTM.16dp32bit_t16_t31.x64 R4, tmem[UR21+0x40] ;  /* 0x00004015000479ee */ /* 0x000e220008b20000 */
[----:B------:R-:W-:Y:S01]  /*4ca0*/  NOP ;  /* 0x0000000000007918 */ /* 0x000fe20000000000 */
[C---:B0-----:R-:W-:Y:S01]  /*4cb0*/  FMUL R4, R93.reuse, R4 ;  /* 0x000000045d047220 */ /* 0x041fe20000400000 */
        /* <DEDUP_REMOVED lines=64> */
[----:B------:R2:W-:Y:S01]  /*50c0*/  STTM.16dp32bit_t16_t31.x64 tmem[UR21+0x40], R4 ;  /* 0x00004004000079ed */ /* 0x0005e20008b20015 */
[----:B------:R-:W0:Y:S02]  /*50d0*/  FENCE.VIEW.ASYNC.T ;  /* 0x00000000000073c6 */ /* 0x000e240000000200 */
[----:B0-----:R-:W-:Y:S06]  /*50e0*/  BAR.SYNC.DEFER_BLOCKING 0x0 ;  /* 0x0000000000007b1d */ /* 0x001fec0000010000 */
[----:B------:R0:W-:Y:S06]  /*50f0*/  MEMBAR.ALL.CTA ;  /* 0x0000000000007992 */ /* 0x0001ec0000008000 */
[----:B0-----:R-:W0:Y:S02]  /*5100*/  FENCE.VIEW.ASYNC.S ;  /* 0x00000000000073c6 */ /* 0x001e240000000000 */
[----:B0-----:R-:W-:Y:S06]  /*5110*/  BAR.SYNC.DEFER_BLOCKING 0x0 ;  /* 0x0000000000007b1d */ /* 0x001fec0000010000 */
[----:B------:R-:W-:Y:S05]  /*5120*/  BRA.U UP2, `(.L_x_19) ;  /* 0x0000000102287547 */ /* 0x000fea000b800000 */
[----:B------:R-:W-:Y:S01]  /*5130*/  UMOV UR4, UR26 ;  /* 0x0000001a00047c82 */ /* 0x000fe20008000000 */
[----:B------:R-:W-:Y:S01]  /*5140*/  UMOV UR5, URZ ;  /* 0x000000ff00057c82 */ /* 0x000fe20008000000 */
[----:B------:R-:W-:Y:S01]  /*5150*/  UMOV UR16, UR66 ;  /* 0x0000004200107c82 */ /* 0x000fe20008000000 */
[----:B------:R-:W-:Y:S01]  /*5160*/  UMOV UR17, 0xc0004010 ;  /* 0xc000401000117882 */ /* 0x000fe20000000000 */
[----:B------:R-:W-:Y:S01]  /*5170*/  UMOV UR18, 0x0 ;  /* 0x0000000000127882 */ /* 0x000fe20000000000 */
[----:B------:R-:W-:Y:S01]  /*5180*/  UMOV UR19, 0x4200490 ;  /* 0x0420049000137882 */ /* 0x000fe20000000000 */
[----:B------:R-:W-:Y:S01]  /*5190*/  UMOV UR4, UR4 ;  /* 0x0000000400047c82 */ /* 0x000fe20008000000 */
[----:B------:R0:W-:Y:S01]  /*51a0*/  UTCHMMA tmem[UR67], gdesc[UR16], tmem[UR27], tmem[UR18], idesc[UR19], UPT ;  /* 0x00ff1210430079ea */ /* 0x0001e2000b80001b */
[----:B------:R0:W-:Y:S01]  /*51b0*/  UTCBAR [UR4], URZ ;  /* 0x000000ff040073e9 */ /* 0x0001e200080000ff */
[----:B------:R-:W-:Y:S02]  /*51c0*/  NOP ;  /* 0x0000000000007918 */ /* 0x000fe40000000000 */
.L_x_19:
[----:B------:R-:W-:Y:S01]  /*51d0*/  UIADD3 UR6, UP1, UPT, UR6, 0x10, URZ ;  /* 0x0000001006067890 */ /* 0x000fe2000ff3e0ff */
[----:B------:R-:W-:Y:S01]  /*51e0*/  VIADD R91, R91, UR24 ;  /* 0x000000185b5b7c36 */ /* 0x000fe20008000000 */
[----:B------:R-:W-:Y:S01]  /*51f0*/  UIADD3 UR25, UPT, UPT, UR25, 0x1, URZ ;  /* 0x0000000119197890 */ /* 0x000fe2000fffe0ff */
[----:B------:R-:W-:Y:S01]  /*5200*/  FFMA R88, R93, R88, R108 ;  /* 0x000000585d587223 */ /* 0x000fe2000000006c */
[----:B------:R-:W-:Y:S01]  /*5210*/  UIADD3.X UR7, UPT, UPT, URZ, UR7, URZ, UP1, !UPT ;  /* 0x00000007ff077290 */ /* 0x000fe20008ffe4ff */
[----:B------:R-:W-:Y:S01]  /*5220*/  IMAD.IADD R92, R79, 0x1, R92 ;  /* 0x000000014f5c7824 */ /* 0x000fe200078e025c */
[----:B------:R-:W-:Y:S01]  /*5230*/  ISETP.LE.U32.AND P0, PT, R89, UR6, PT ;  /* 0x0000000659007c0c */ /* 0x000fe2000bf03070 */
[----:B------:R-:W-:Y:S01]  /*5240*/  UISETP.GT.AND UP1, UPT, UR25, 0x1, UPT ;  /* 0x000000011900788c */ /* 0x000fe2000bf24270 */
[----:B--2---:R-:W-:Y:S01]  /*5250*/  IMAD.MOV.U32 R12, RZ, RZ, R107 ;  /* 0x000000ffff0c7224 */ /* 0x004fe200078e006b */
[----:B------:R-:W-:Y:S02]  /*5260*/  MOV R93, R106 ;  /* 0x0000006a005d7202 */ /* 0x000fe40000000f00 */
[----:B------:R-:W-:Y:S01]  /*5270*/  MOV R4, UR7 ;  /* 0x0000000700047c02 */ /* 0x000fe20008000f00 */
[----:B0-----:R-:W-:-:S02]  /*5280*/  USEL UR4, URZ, 0x1, !UP1 ;  /* 0x00000001ff047887 */ /* 0x001fc4000c800000 */
[----:B------:R-:W-:Y:S01]  /*5290*/  USEL UR25, UR25, URZ, !UP1 ;  /* 0x000000ff19197287 */ /* 0x000fe2000c800000 */
[----:B------:R-:W-:-:S03]  /*52a0*/  ISETP.GE.U32.AND.EX P0, PT, R4, RZ, PT, P0 ;  /* 0x000000ff0400720c */ /* 0x000fc60003f06100 */
[----:B------:R-:W-:-:S10]  /*52b0*/  LOP3.LUT R90, R90, UR4, RZ, 0x3c, !PT ;  /* 0x000000045a5a7c12 */ /* 0x000fd4000f8e3cff */
[----:B------:R-:W-:Y:S05]  /*52c0*/  @!P0 BRA `(.L_x_20) ;  /* 0xffffffe800808947 */ /* 0x000fea000383ffff */
[----:B------:R-:W-:Y:S01]  /*52d0*/  ISETP.GE.AND P0, PT, R78, 0x1, PT ;  /* 0x000000014e00780c */ /* 0x000fe20003f06270 */
[----:B------:R-:W-:-:S12]  /*52e0*/  IMAD.MOV.U32 R93, RZ, RZ, R106 ;  /* 0x000000ffff5d7224 */ /* 0x000fd800078e006a */
[----:B------:R-:W-:Y:S05]  /*52f0*/  @!P0 BRA `(.L_x_15) ;  /* 0x0000000000108947 */ /* 0x000fea0003800000 */
[----:B------:R-:W-:-:S04]  /*5300*/  IMAD.U32 R4, R107, -0x80000000, RZ ;  /* 0x800000006b047824 */ /* 0x000fc800078e00ff */
[----:B------:R-:W0:Y:S02]  /*5310*/  SYNCS.PHASECHK.TRANS64.TRYWAIT P0, [UR26], R4 ;  /* 0x00000004ff0075a7 */ /* 0x000e24000800111a */
[----:B0-----:R-:W-:Y:S05]  /*5320*/  @!P0 BRA `(.L_x_21) ;  /* 0x00000028008c8947 */ /* 0x001fea0003800000 */
.L_x_27:
[----:B------:R-:W-:-:S07]  /*5330*/  IMAD.MOV.U32 R93, RZ, RZ, R106 ;  /* 0x000000ffff5d7224 */ /* 0x000fce00078e006a */
.L_x_15:
[C---:B------:R-:W-:Y:S01]  /*5340*/  FMUL R71, R88.reuse, 8388608 ;  /* 0x4b00000058477820 */ /* 0x040fe20000400000 */
[----:B------:R-:W-:Y:S01]  /*5350*/  BAR.SYNC.DEFER_BLOCKING 0x0 ;  /* 0x0000000000007b1d */ /* 0x000fe20000010000 */
[----:B------:R-:W-:Y:S01]  /*5360*/  FSETP.GEU.AND P0, PT, R88, 1.175494350822287508e-38, PT ;  /* 0x008000005800780b */ /* 0x000fe20003f0e000 */
[----:B-12---:R-:W-:Y:S01]  /*5370*/  IMAD.MOV.U32 R7, RZ, RZ, 0x3dc6b27f ;  /* 0x3dc6b27fff077424 */ /* 0x006fe200078e00ff */
[----:B------:R-:W-:Y:S02]  /*5380*/  LEA R72, R69, UR22, 0x7 ;  /* 0x0000001645487c11 */ /* 0x000fe4000f8e38ff */
[----:B------:R-:W-:Y:S01]  /*5390*/  FSEL R71, R71, R88, !P0 ;  /* 0x0000005847477208 */ /* 0x000fe20004000000 */
[----:B------:R-:W0:Y:S01]  /*53a0*/  LDCU.64 UR4, c[0x0][0x3e0] ;  /* 0x00007c00ff0477ac */ /* 0x000e220008000a00 */
[----:B------:R-:W-:Y:S01]  /*53b0*/  FSEL R68, RZ, -23, P0 ;  /* 0xc1b80000ff447808 */ /* 0x000fe20000000000 */
[----:B------:R-:W-:Y:S01]  /*53c0*/  IMAD R3, R3, 0x10, R72 ;  /* 0x0000001003037824 */ /* 0x000fe200078e0248 */
[----:B------:R-:W-:-:S02]  /*53d0*/  IADD3 R4, PT, PT, R71, -0x3f3504f3, RZ ;  /* 0xc0cafb0d47047810 */ /* 0x000fc40007ffe0ff */
[----:B------:R-:W-:Y:S02]  /*53e0*/  FSETP.GT.AND P0, PT, |R88|, 8.50705917302346158658e+37, PT ;  /* 0x7e8000005800780b */ /* 0x000fe40003f04200 */
[----:B------:R-:W-:Y:S02]  /*53f0*/  LOP3.LUT R4, R4, 0xff800000, RZ, 0xc0, !PT ;  /* 0xff80000004047812 */ /* 0x000fe400078ec0ff */
[----:B------:R-:W-:Y:S02]  /*5400*/  FSETP.GEU.AND P2, PT, |R88|, 1.175494350822287508e-38, PT ;  /* 0x008000005800780b */ /* 0x000fe40003f4e200 */
[----:B------:R-:W-:Y:S01]  /*5410*/  I2FP.F32.S32 R69, R4 ;  /* 0x0000000400457245 */ /* 0x000fe20000201400 */
[----:B------:R-:W-:Y:S01]  /*5420*/  IMAD.IADD R5, R71, 0x1, -R4 ;  /* 0x0000000147057824 */ /* 0x000fe200078e0a04 */
[----:B------:R-:W-:Y:S02]  /*5430*/  SHF.R.U32.HI R74, RZ, 0x2, R0 ;  /* 0x00000002ff4a7819 */ /* 0x000fe40000011600 */
[----:B------:R-:W-:Y:S01]  /*5440*/  SHF.L.U32 R72, R0, 0x4, RZ ;  /* 0x0000000400487819 */ /* 0x000fe200000006ff */
[----:B------:R-:W-:Y:S01]  /*5450*/  FADD R70, R5, -1 ;  /* 0xbf80000005467421 */ /* 0x000fe20000000000 */
[----:B------:R-:W-:Y:S01]  /*5460*/  LOP3.LUT R75, R74, 0x18, RZ, 0xc0, !PT ;  /* 0x000000184a4b7812 */ /* 0x000fe200078ec0ff */
[----:B------:R-:W1:Y:S02]  /*5470*/  @!P6 SYNCS.CCTL.IV [UR22+0x7000] ;  /* 0x00700000ff00e9b1 */ /* 0x000e640008000016 */
[----:B-1----:R-:W-:Y:S01]  /*5480*/  BAR.SYNC.DEFER_BLOCKING 0x0 ;  /* 0x0000000000007b1d */ /* 0x002fe20000010000 */
[----:B------:R-:W-:Y:S01]  /*5490*/  FFMA.FTZ R5, R70, R7, -0.16845393180847167969 ;  /* 0xbe2c7f3046057423 */ /* 0x000fe20000010007 */
[----:B------:R-:W-:Y:S01]  /*54a0*/  @P0 FMUL R88, R88, 0.25 ;  /* 0x3e80000058580820 */ /* 0x000fe20000400000 */
[----:B------:R-:W-:Y:S01]  /*54b0*/  LOP3.LUT R74, R72, 0x30, RZ, 0xc0, !PT ;  /* 0x00000030484a7812 */ /* 0x000fe200078ec0ff */
[----:B------:R-:W-:Y:S01]  /*54c0*/  FFMA.FTZ R69, R69, 1.1920928955078125e-07, R68 ;  /* 0x3400000045457823 */ /* 0x000fe20000010044 */
[----:B------:R-:W-:Y:S01]  /*54d0*/  FFMA.FTZ R5, R70, R5, 0.1716887056827545166 ;  /* 0x3e2fcf2a46057423 */ /* 0x000fe20000010005 */
[----:B------:R-:W-:Y:S01]  /*54e0*/  @!P2 FMUL R88, R88, 16777216 ;  /* 0x4b8000005858a820 */ /* 0x000fe20000400000 */
[----:B------:R-:W-:Y:S01]  /*54f0*/  LOP3.LUT R68, R75, 0x1f, R0, 0xf8, !PT ;  /* 0x0000001f4b447812 */ /* 0x000fe200078ef800 */
[----:B0-----:R-:W-:Y:S01]  /*5500*/  UIMAD UR4, UR23, UR4, URZ ;  /* 0x00000004170472a4 */ /* 0x001fe2000f8e02ff */
[----:B------:R-:W-:Y:S01]  /*5510*/  FFMA.FTZ R5, R70, R5, -0.17900948226451873779 ;  /* 0xbe374e4346057423 */ /* 0x000fe20000010005 */
[----:B------:R-:W-:-:S02]  /*5520*/  LOP3.LUT R76, R0, 0x60, RZ, 0xc0, !PT ;  /* 0x00000060004c7812 */ /* 0x000fc400078ec0ff */
[----:B------:R-:W-:Y:S02]  /*5530*/  IMAD.SHL.U32 R75, R68, 0x8, RZ ;  /* 0x00000008444b7824 */ /* 0x000fe400078e00ff */
[----:B------:R-:W-:Y:S01]  /*5540*/  FFMA.FTZ R5, R70, R5, 0.20512372255325317383 ;  /* 0x3e520bf446057423 */ /* 0x000fe20000010005 */
[----:B------:R-:W-:Y:S01]  /*5550*/  ISETP.GE.U32.AND P1, PT, R71, 0x7f800000, PT ;  /* 0x7f8000004700780c */ /* 0x000fe20003f26070 */
[----:B------:R-:W-:Y:S01]  /*5560*/  USHF.L.U32 UR6, UR4, 0x1, URZ ;  /* 0x0000000104067899 */ /* 0x000fe200080006ff */
[----:B------:R-:W-:Y:S01]  /*5570*/  SHF.L.U32 R68, R68, 0x4, RZ ;  /* 0x0000000444447819 */ /* 0x000fe200000006ff */
[----:B------:R-:W-:Y:S01]  /*5580*/  FFMA.FTZ R5, R70, R5, -0.24046532809734344482 ;  /* 0xbe763c8b46057423 */ /* 0x000fe20000010005 */
[----:B------:R-:W-:Y:S02]  /*5590*/  LOP3.LUT R75, R75, 0xc0, RZ, 0xc0, !PT ;  /* 0x000000c04b4b7812 */ /* 0x000fe400078ec0ff */
[----:B------:R-:W-:Y:S01]  /*55a0*/  LOP3.LUT R68, R68, 0xf0, RZ, 0xc0, !PT ;  /* 0x000000f044447812 */ /* 0x000fe200078ec0ff */
[C---:B------:R-:W-:Y:S01]  /*55b0*/  FFMA.FTZ R5, R70.reuse, R5, 0.28857114911079406738 ;  /* 0x3e93bf9946057423 */ /* 0x040fe20000010005 */
[----:B------:R-:W0:Y:S03]  /*55c0*/  @!P6 SYNCS.CCTL.IV [UR22+0x7008] ;  /* 0x00700800ff00e9b1 */ /* 0x000e260008000016 */
[----:B------:R-:W-:-:S02]  /*55d0*/  FFMA.FTZ R73, R70, R5, -0.36067417263984680176 ;  /* 0xbeb8aa4946497423 */ /* 0x000fc40000010005 */
[----:B------:R-:W-:Y:S01]  /*55e0*/  LDTM.16dp32bit_t0_t15.x64 R4, tmem[UR21] ;  /* 0x00000015000479ee */ /* 0x000fe20008b00000 */
[----:B------:R-:W1:Y:S01]  /*55f0*/  LDTM.16dp32bit_t16_t31.x64 R4, tmem[UR21+0x40] ;  /* 0x00004015000479ee */ /* 0x000e620008b20000 */
[----:B------:R-:W-:Y:S01]  /*5600*/  NOP ;  /* 0x0000000000007918 */ /* 0x000fe20000000000 */
[----:B------:R-:W-:Y:S01]  /*5610*/  FFMA.FTZ R73, R70, R73, 0.48089820146560668945 ;  /* 0x3ef6384a46497423 */ /* 0x000fe20000010049 */
[----:B------:R-:W-:-:S03]  /*5620*/  @P1 IMAD.MOV.U32 R104, RZ, RZ, 0x7f800000 ;  /* 0x7f800000ff681424 */ /* 0x000fc600078e00ff */
[----:B------:R-:W-:-:S04]  /*5630*/  FFMA.FTZ R73, R70, R73, -0.72134751081466674805 ;  /* 0xbf38aa3b46497423 */ /* 0x000fc80000010049 */
[----:B------:R-:W-:-:S04]  /*5640*/  FMUL R73, R70, R73 ;  /* 0x0000004946497220 */ /* 0x000fc80000400000 */
[----:B------:R-:W-:-:S04]  /*5650*/  FMUL R73, R70, R73 ;  /* 0x0000004946497220 */ /* 0x000fc80000400000 */
[----:B------:R-:W-:Y:S01]  /*5660*/  FFMA.FTZ R72, R70, 1.4426950216293334961, R73 ;  /* 0x3fb8aa3b46487823 */ /* 0x000fe20000010049 */
[----:B------:R-:W-:Y:S01]  /*5670*/  IMAD R70, R76, 0x8, R3 ;  /* 0x000000084c467824 */ /* 0x000fe200078e0203 */
[----:B------:R-:W2:Y:S01]  /*5680*/  MUFU.RCP R73, R88 ;  /* 0x0000005800497308 */ /* 0x000ea20000001000 */
[----:B------:R-:W-:Y:S01]  /*5690*/  IADD3 R3, PT, PT, R75, UR22, R74 ;  /* 0x000000164b037c10 */ /* 0x000fe2000fffe04a */
[----:B------:R-:W-:Y:S01]  /*56a0*/  FADD R72, R69, R72 ;  /* 0x0000004845487221 */ /* 0x000fe20000000000 */
[----:B------:R-:W-:Y:S01]  /*56b0*/  @P1 FFMA.FTZ R72, R71, R104, +INF ;  /* 0x7f80000047481423 */ /* 0x000fe20000010068 */
[----:B-1----:R-:W-:Y:S01]  /*56c0*/  @P0 FMUL R11, R11, 0.25 ;  /* 0x3e8000000b0b0820 */ /* 0x002fe20000400000 */
[----:B------:R-:W-:Y:S01]  /*56d0*/  @P0 FMUL R6, R6, 0.25 ;  /* 0x3e80000006060820 */ /* 0x000fe20000400000 */
        /* <DEDUP_REMOVED lines=14> */
[----:B------:R-:W-:Y:S01]  /*57c0*/  @!P2 FMUL R11, R11, 16777216 ;  /* 0x4b8000000b0ba820 */ /* 0x000fe20000400000 */
        /* <DEDUP_REMOVED lines=15> */
[C---:B--2---:R-:W-:Y:S01]  /*58c0*/  FMUL R74, R73.reuse, R11 ;  /* 0x0000000b494a7220 */ /* 0x044fe20000400000 */
        /* <DEDUP_REMOVED lines=14> */
[----:B------:R-:W-:Y:S01]  /*59b0*/  FMUL R18, R73, R19 ;  /* 0x0000001349127220 */ /* 0x000fe20000400000 */
[----:B------:R-:W-:Y:S01]  /*59c0*/  F2FP.BF16.F32.PACK_AB R8, R6, R5 ;  /* 0x000000050608723e */ /* 0x000fe200000010ff */
[----:B------:R-:W-:Y:S01]  /*59d0*/  @P0 FMUL R38, R38, 0.25 ;  /* 0x3e80000026260820 */ /* 0x000fe20000400000 */
        /* <DEDUP_REMOVED lines=9> */
[----:B------:R-:W-:Y:S01]  /*5a70*/  @!P2 FMUL R38, R38, 16777216 ;  /* 0x4b8000002626a820 */ /* 0x000fe20000400000 */
[----:B------:R-:W-:Y:S01]  /*5a80*/  F2FP.BF16.F32.PACK_AB R7, R15, R16 ;  /* 0x000000100f07723e */ /* 0x000fe200000010ff */
[----:B------:R-:W-:Y:S01]  /*5a90*/  @P0 FMUL R22, R22, 0.25 ;  /* 0x3e80000016160820 */ /* 0x000fe20000400000 */
[----:B------:R-:W-:Y:S01]  /*5aa0*/  F2FP.BF16.F32.PACK_AB R11, R18, R17 ;  /* 0x00000011120b723e */ /* 0x000fe200000010ff */
[----:B------:R-:W-:Y:S01]  /*5ab0*/  @!P2 FMUL R39, R39, 16777216 ;  /* 0x4b8000002727a820 */ /* 0x000fe20000400000 */
[----:B------:R-:W-:Y:S01]  /*5ac0*/  @P0 FMUL R23, R23, 0.25 ;  /* 0x3e80000017170820 */ /* 0x000fe20000400000 */
[----:B0-----:R0:W-:Y:S01]  /*5ad0*/  STS.128 [R70], R4 ;  /* 0x0000000446007388 */ /* 0x0011e20000000c00 */
[----:B------:R-:W-:Y:S01]  /*5ae0*/  @!P2 FMUL R42, R42, 16777216 ;  /* 0x4b8000002a2aa820 */ /* 0x000fe20000400000 */
[----:B------:R-:W-:Y:S01]  /*5af0*/  @P0 FMUL R26, R26, 0.25 ;  /* 0x3e8000001a1a0820 */ /* 0x000fe20000400000 */
[----:B------:R-:W-:Y:S01]  /*5b00*/  @!P2 FMUL R43, R43, 16777216 ;  /* 0x4b8000002b2ba820 */ /* 0x000fe20000400000 */
[----:B------:R-:W-:Y:S01]  /*5b10*/  STS.128 [R70+0x400], R8 ;  /* 0x0004000846007388 */ /* 0x000fe20000000c00 */
[----:B------:R-:W-:Y:S01]  /*5b20*/  @P0 FMUL R27, R27, 0.25 ;  /* 0x3e8000001b1b0820 */ /* 0x000fe20000400000 */
[----:B------:R-:W-:Y:S01]  /*5b30*/  @!P2 FMUL R44, R44, 16777216 ;  /* 0x4b8000002c2ca820 */ /* 0x000fe20000400000 */
[----:B------:R-:W-:Y:S01]  /*5b40*/  FMUL R79, R73, R38 ;  /* 0x00000026494f7220 */ /* 0x000fe20000400000 */
[----:B------:R-:W-:Y:S01]  /*5b50*/  @P0 FMUL R20, R20, 0.25 ;  /* 0x3e80000014140820 */ /* 0x000fe20000400000 */
[----:B------:R-:W-:Y:S01]  /*5b60*/  @P0 FMUL R24, R24, 0.25 ;  /* 0x3e80000018180820 */ /* 0x000fe20000400000 */
[----:B------:R-:W-:Y:S01]  /*5b70*/  @P0 FMUL R25, R25, 0.25 ;  /* 0x3e80000019190820 */ /* 0x000fe20000400000 */
[----:B------:R-:W-:Y:S01]  /*5b80*/  @P0 FMUL R28, R28, 0.25 ;  /* 0x3e8000001c1c0820 */ /* 0x000fe20000400000 */
[----:B------:R-:W-:Y:S01]  /*5b90*/  @P0 FMUL R30, R30, 0.25 ;  /* 0x3e8000001e1e0820 */ /* 0x000fe20000400000 */
[----:B------:R-:W-:Y:S01]  /*5ba0*/  @P0 FMUL R33, R33, 0.25 ;  /* 0x3e80000021210820 */ /* 0x000fe20000400000 */
[----:B------:R-:W-:Y:S01]  /*5bb0*/  @!P2 FMUL R22, R22, 16777216 ;  /* 0x4b8000001616a820 */ /* 0x000fe20000400000 */
[----:B------:R-:W-:Y:S01]  /*5bc0*/  FMUL R38, R73, R39 ;  /* 0x0000002749267220 */ /* 0x000fe20000400000 */
[----:B------:R-:W-:Y:S01]  /*5bd0*/  @!P2 FMUL R23, R23, 16777216 ;  /* 0x4b8000001717a820 */ /* 0x000fe20000400000 */
[C---:B------:R-:W-:Y:S01]  /*5be0*/  FMUL R39, R73.reuse, R42 ;  /* 0x0000002a49277220 */ /* 0x040fe20000400000 */
[----:B------:R-:W-:Y:S01]  /*5bf0*/  @!P2 FMUL R26, R26, 16777216 ;  /* 0x4b8000001a1aa820 */ /* 0x000fe20000400000 */
[----:B------:R-:W-:Y:S01]  /*5c00*/  FMUL R42, R73, R43 ;  /* 0x0000002b492a7220 */ /* 0x000fe20000400000 */
[----:B------:R-:W-:Y:S01]  /*5c10*/  @!P2 FMUL R27, R27, 16777216 ;  /* 0x4b8000001b1ba820 */ /* 0x000fe20000400000 */
[----:B------:R-:W-:Y:S01]  /*5c20*/  FMUL R43, R73, R44 ;  /* 0x0000002c492b7220 */ /* 0x000fe20000400000 */
[----:B------:R-:W-:Y:S01]  /*5c30*/  @P0 FMUL R29, R29, 0.25 ;  /* 0x3e8000001d1d0820 */ /* 0x000fe20000400000 */
[----:B------:R-:W-:Y:S01]  /*5c40*/  @!P2 FMUL R20, R20, 16777216 ;  /* 0x4b8000001414a820 */ /* 0x000fe20000400000 */
[----:B------:R-:W-:Y:S01]  /*5c50*/  @!P2 FMUL R24, R24, 16777216 ;  /* 0x4b8000001818a820 */ /* 0x000fe20000400000 */
[----:B------:R-:W-:Y:S01]  /*5c60*/  @!P2 FMUL R25, R25, 16777216 ;  /* 0x4b8000001919a820 */ /* 0x000fe20000400000 */
[----:B------:R-:W-:Y:S01]  /*5c70*/  @!P2 FMUL R28, R28, 16777216 ;  /* 0x4b8000001c1ca820 */ /* 0x000fe20000400000 */
[----:B------:R-:W-:Y:S01]  /*5c80*/  @!P2 FMUL R30, R30, 16777216 ;  /* 0x4b8000001e1ea820 */ /* 0x000fe20000400000 */
[----:B------:R-:W-:Y:S01]  /*5c90*/  @!P2 FMUL R33, R33, 16777216 ;  /* 0x4b8000002121a820 */ /* 0x000fe20000400000 */
[C---:B------:R-:W-:Y:S01]  /*5ca0*/  FMUL R19, R73.reuse, R22 ;  /* 0x0000001649137220 */ /* 0x040fe20000400000 */
[----:B------:R-:W-:Y:S01]  /*5cb0*/  SHF.R.U32.HI R44, RZ, 0x6, R0 ;  /* 0x00000006ff2c7819 */ /* 0x000fe20000011600 */
[C---:B------:R-:W-:Y:S01]  /*5cc0*/  FMUL R22, R73.reuse, R23 ;  /* 0x0000001749167220 */ /* 0x040fe20000400000 */
[----:B------:R-:W-:Y:S01]  /*5cd0*/  LOP3.LUT R0, R0, 0x7f, RZ, 0xc0, !PT ;  /* 0x0000007f00007812 */ /* 0x000fe200078ec0ff */
[C---:B------:R-:W-:Y:S01]  /*5ce0*/  FMUL R23, R73.reuse, R26 ;  /* 0x0000001a49177220 */ /* 0x040fe20000400000 */
[----:B------:R-:W-:Y:S01]  /*5cf0*/  FMUL R26, R73, R27 ;  /* 0x0000001b491a7220 */ /* 0x000fe20000400000 */
[----:B------:R-:W-:Y:S01]  /*5d00*/  @!P2 FMUL R29, R29, 16777216 ;  /* 0x4b8000001d1da820 */ /* 0x000fe20000400000 */
[C---:B------:R-:W-:Y:S01]  /*5d10*/  FMUL R20, R73.reuse, R20 ;  /* 0x0000001449147220 */ /* 0x040fe20000400000 */
[C---:B------:R-:W-:Y:S01]  /*5d20*/  FMUL R24, R73.reuse, R24 ;  /* 0x0000001849187220 */ /* 0x040fe20000400000 */
[C---:B------:R-:W-:Y:S01]  /*5d30*/  FMUL R25, R73.reuse, R25 ;  /* 0x0000001949197220 */ /* 0x040fe20000400000 */
[C---:B------:R-:W-:Y:S01]  /*5d40*/  FMUL R27, R73.reuse, R28 ;  /* 0x0000001c491b7220 */ /* 0x040fe20000400000 */
[C---:B------:R-:W-:Y:S01]  /*5d50*/  FMUL R30, R73.reuse, R30 ;  /* 0x0000001e491e7220 */ /* 0x040fe20000400000 */
[C---:B------:R-:W-:Y:S01]  /*5d60*/  FMUL R78, R73.reuse, R33 ;  /* 0x00000021494e7220 */ /* 0x040fe20000400000 */
[----:B------:R-:W-:Y:S01]  /*5d70*/  LEA R33, R0, UR22, 0x4 ;  /* 0x0000001600217c11 */ /* 0x000fe2000f8e20ff */
[----:B------:R-:W-:Y:S01]  /*5d80*/  BAR.SYNC.DEFER_BLOCKING 0x0 ;  /* 0x0000000000007b1d */ /* 0x000fe20000010000 */
        /* <DEDUP_REMOVED lines=9> */
[----:B------:R-:W-:Y:S01]  /*5e20*/  @P0 FMUL R35, R35, 0.25 ;  /* 0x3e80000023230820 */ /* 0x000fe20000400000 */
[----:B------:R-:W-:Y:S01]  /*5e30*/  @!P2 FMUL R31, R31, 16777216 ;  /* 0x4b8000001f1fa820 */ /* 0x000fe20000400000 */
[----:B------:R-:W-:Y:S01]  /*5e40*/  @!P2 FMUL R21, R21, 16777216 ;  /* 0x4b8000001515a820 */ /* 0x000fe20000400000 */
[----:B------:R-:W-:Y:S01]  /*5e50*/  @!P2 FMUL R32, R32, 16777216 ;  /* 0x4b8000002020a820 */ /* 0x000fe20000400000 */
[----:B------:R-:W-:Y:S01]  /*5e60*/  @!P2 FMUL R34, R34, 16777216 ;  /* 0x4b8000002222a820 */ /* 0x000fe20000400000 */
[----:B------:R-:W-:Y:S01]  /*5e70*/  @!P2 FMUL R35, R35, 16777216 ;  /* 0x4b8000002323a820 */ /* 0x000fe20000400000 */
[C---:B------:R-:W-:Y:S01]  /*5e80*/  FMUL R31, R73.reuse, R31 ;  /* 0x0000001f491f7220 */ /* 0x040fe20000400000 */
[C---:B------:R-:W-:Y:S01]  /*5e90*/  FMUL R21, R73.reuse, R21 ;  /* 0x0000001549157220 */ /* 0x040fe20000400000 */
[C---:B------:R-:W-:Y:S01]  /*5ea0*/  FMUL R77, R73.reuse, R32 ;  /* 0x00000020494d7220 */ /* 0x040fe20000400000 */
[C---:B------:R-:W-:Y:S01]  /*5eb0*/  FMUL R34, R73.reuse, R34 ;  /* 0x0000002249227220 */ /* 0x040fe20000400000 */
[----:B------:R-:W-:Y:S01]  /*5ec0*/  FMUL R35, R73, R35 ;  /* 0x0000002349237220 */ /* 0x000fe20000400000 */
[----:B------:R-:W1:Y:S01]  /*5ed0*/  LDC R69, c[0x0][0x3e8] ;  /* 0x0000fa00ff457b82 */ /* 0x000e620000000800 */
[----:B------:R-:W-:Y:S01]  /*5ee0*/  F2FP.BF16.F32.PACK_AB R30, R31, R76 ;  /* 0x0000004c1f1e723e */ /* 0x000fe200000010ff */
[----:B------:R-:W-:Y:S01]  /*5ef0*/  @P0 FMUL R46, R46, 0.25 ;  /* 0x3e8000002e2e0820 */ /* 0x000fe20000400000 */
[----:B------:R-:W2:Y:S01]  /*5f00*/  LDS.128 R24, [R33] ;  /* 0x0000000021187984 */ /* 0x000ea20000000c00 */
[----:B------:R-:W-:Y:S01]  /*5f10*/  F2FP.BF16.F32.PACK_AB R28, R22, R21 ;  /* 0x00000015161c723e */ /* 0x000fe200000010ff */
[----:B------:R-:W-:Y:S01]  /*5f20*/  @P0 FMUL R47, R47, 0.25 ;  /* 0x3e8000002f2f0820 */ /* 0x000fe20000400000 */
[----:B------:R-:W-:Y:S01]  /*5f30*/  F2FP.BF16.F32.PACK_AB R15, R34, R77 ;  /* 0x0000004d220f723e */ /* 0x000fe200000010ff */
[----:B------:R-:W-:Y:S01]  /*5f40*/  LDS.128 R16, [R33+0x800] ;  /* 0x0008000021107984 */ /* 0x000fe20000000c00 */
[----:B------:R-:W-:Y:S01]  /*5f50*/  F2FP.BF16.F32.PACK_AB R31, R35, R78 ;  /* 0x0000004e231f723e */ /* 0x000fe200000010ff */
[----:B------:R-:W-:Y:S01]  /*5f60*/  @!P2 FMUL R46, R46, 16777216 ;  /* 0x4b8000002e2ea820 */ /* 0x000fe20000400000 */
[----:B------:R-:W-:Y:S01]  /*5f70*/  SGXT.U32 R44, R44, 0x1 ;  /* 0x000000012c2c781a */ /* 0x000fe20000000000 */
[----:B------:R-:W-:Y:S01]  /*5f80*/  BAR.SYNC.DEFER_BLOCKING 0x0 ;  /* 0x0000000000007b1d */ /* 0x000fe20000010000 */
[----:B------:R-:W-:Y:S01]  /*5f90*/  @P0 FMUL R48, R48, 0.25 ;  /* 0x3e80000030300820 */ /* 0x000fe20000400000 */
[----:B------:R-:W-:Y:S01]  /*5fa0*/  @!P2 FMUL R47, R47, 16777216 ;  /* 0x4b8000002f2fa820 */ /* 0x000fe20000400000 */
[----:B------:R-:W-:Y:S01]  /*5fb0*/  FMUL R80, R73, R46 ;  /* 0x0000002e49507220 */ /* 0x000fe20000400000 */
[----:B------:R-:W-:Y:S01]  /*5fc0*/  @P0 FMUL R50, R50, 0.25 ;  /* 0x3e80000032320820 */ /* 0x000fe20000400000 */
[----:B------:R-:W-:Y:S01]  /*5fd0*/  @!P2 FMUL R48, R48, 16777216 ;  /* 0x4b8000003030a820 */ /* 0x000fe20000400000 */
[----:B------:R-:W-:Y:S01]  /*5fe0*/  @P0 FMUL R51, R51, 0.25 ;  /* 0x3e80000033330820 */ /* 0x000fe20000400000 */
[C---:B------:R-:W-:Y:S01]  /*5ff0*/  FMUL R82, R73.reuse, R47 ;  /* 0x0000002f49527220 */ /* 0x040fe20000400000 */
[----:B------:R-:W-:Y:S01]  /*6000*/  @P0 FMUL R52, R52, 0.25 ;  /* 0x3e80000034340820 */ /* 0x000fe20000400000 */
[----:B------:R-:W-:Y:S01]  /*6010*/  @!P2 FMUL R50, R50, 16777216 ;  /* 0x4b8000003232a820 */ /* 0x000fe20000400000 */
[----:B------:R-:W-:Y:S01]  /*6020*/  FMUL R47, R73, R48 ;  /* 0x00000030492f7220 */ /* 0x000fe20000400000 */
[----:B------:R-:W-:Y:S01]  /*6030*/  @!P2 FMUL R51, R51, 16777216 ;  /* 0x4b8000003333a820 */ /* 0x000fe20000400000 */
[----:B------:R-:W-:Y:S01]  /*6040*/  @!P2 FMUL R52, R52, 16777216 ;  /* 0x4b8000003434a820 */ /* 0x000fe20000400000 */
[----:B-1----:R-:W-:-:S02]  /*6050*/  IMAD R44, R44, R69, RZ ;  /* 0x000000452c2c7224 */ /* 0x002fc400078e02ff */
[C---:B------:R-:W-:Y:S01]  /*6060*/  FMUL R84, R73.reuse, R50 ;  /* 0x0000003249547220 */ /* 0x040fe20000400000 */
[----:B------:R-:W-:Y:S01]  /*6070*/  @P0 FMUL R54, R54, 0.25 ;  /* 0x3e80000036360820 */ /* 0x000fe20000400000 */
[----:B------:R-:W-:Y:S01]  /*6080*/  FMUL R86, R73, R51 ;  /* 0x0000003349567220 */ /* 0x000fe20000400000 */
[----:B------:R-:W-:Y:S01]  /*6090*/  @P0 FMUL R36, R36, 0.25 ;  /* 0x3e80000024240820 */ /* 0x000fe20000400000 */
[----:B------:R-:W-:Y:S01]  /*60a0*/  LEA R46, R69, R44, 0x1 ;  /* 0x0000002c452e7211 */ /* 0x000fe200078e08ff */
[----:B------:R-:W-:Y:S01]  /*60b0*/  @P0 FMUL R37, R37, 0.25 ;  /* 0x3e80000025250820 */ /* 0x000fe20000400000 */
[----:B------:R-:W-:Y:S01]  /*60c0*/  @P0 FMUL R40, R40, 0.25 ;  /* 0x3e80000028280820 */ /* 0x000fe20000400000 */
[----:B------:R-:W-:Y:S01]  /*60d0*/  @P0 FMUL R41, R41, 0.25 ;  /* 0x3e80000029290820 */ /* 0x000fe20000400000 */
[----:B------:R-:W-:Y:S01]  /*60e0*/  @P0 FMUL R45, R45, 0.25 ;  /* 0x3e8000002d2d0820 */ /* 0x000fe20000400000 */
[----:B------:R-:W-:Y:S01]  /*60f0*/  IMAD R48, R69, 0x2, R46 ;  /* 0x0000000245307824 */ /* 0x000fe200078e022e */
[----:B------:R1:W-:Y:S01]  /*6100*/  STS.128 [R70], R12 ;  /* 0x0000000c46007388 */ /* 0x0003e20000000c00 */
[----:B------:R-:W-:Y:S01]  /*6110*/  @P0 FMUL R49, R49, 0.25 ;  /* 0x3e80000031310820 */ /* 0x000fe20000400000 */
[----:B------:R-:W-:Y:S01]  /*6120*/  FMUL R51, R73, R52 ;  /* 0x0000003449337220 */ /* 0x000fe20000400000 */
[----:B------:R-:W-:Y:S01]  /*6130*/  IMAD R50, R69, 0x2, R48 ;  /* 0x0000000245327824 */ /* 0x000fe200078e0230 */
[----:B------:R3:W-:Y:S01]  /*6140*/  STS.128 [R70+0x400], R28 ;  /* 0x0004001c46007388 */ /* 0x0007e20000000c00 */
[----:B------:R-:W-:Y:S01]  /*6150*/  @P0 FMUL R55, R55, 0.25 ;  /* 0x3e80000037370820 */ /* 0x000fe20000400000 */
[----:B------:R-:W-:Y:S01]  /*6160*/  @!P2 FMUL R54, R54, 16777216 ;  /* 0x4b8000003636a820 */ /* 0x000fe20000400000 */
[----:B------:R-:W-:Y:S01]  /*6170*/  IMAD R52, R69, 0x2, R50 ;  /* 0x0000000245347824 */ /* 0x000fe200078e0232 */
[----:B------:R-:W-:Y:S01]  /*6180*/  BAR.SYNC.DEFER_BLOCKING 0x0 ;  /* 0x0000000000007b1d */ /* 0x000fe20000010000 */
        /* <DEDUP_REMOVED lines=8> */
[----:B------:R-:W-:Y:S01]  /*6210*/  FMUL R88, R73, R54 ;  /* 0x0000003649587220 */ /* 0x000fe20000400000 */
[----:B------:R-:W-:Y:S01]  /*6220*/  @P0 FMUL R58, R58, 0.25 ;  /* 0x3e8000003a3a0820 */ /* 0x000fe20000400000 */
[----:B------:R-:W-:Y:S01]  /*6230*/  @!P2 FMUL R56, R56, 16777216 ;  /* 0x4b8000003838a820 */ /* 0x000fe20000400000 */
[----:B------:R-:W-:Y:S01]  /*6240*/  LEA R54, R69, R52, 0x1 ;  /* 0x0000003445367211 */ /* 0x000fe200078e08ff */
[C---:B------:R-:W-:Y:S01]  /*6250*/  FMUL R36, R73.reuse, R36 ;  /* 0x0000002449247220 */ /* 0x040fe20000400000 */
[C---:B------:R-:W-:Y:S01]  /*6260*/  FMUL R37, R73.reuse, R37 ;  /* 0x0000002549257220 */ /* 0x040fe20000400000 */
[C---:B------:R-:W-:Y:S01]  /*6270*/  FMUL R40, R73.reuse, R40 ;  /* 0x0000002849287220 */ /* 0x040fe20000400000 */
[C---:B------:R-:W-:Y:S01]  /*6280*/  FMUL R41, R73.reuse, R41 ;  /* 0x0000002949297220 */ /* 0x040fe20000400000 */
[C---:B------:R-:W-:Y:S01]  /*6290*/  FMUL R45, R73.reuse, R45 ;  /* 0x0000002d492d7220 */ /* 0x040fe20000400000 */
[----:B------:R-:W-:Y:S01]  /*62a0*/  FMUL R49, R73, R49 ;  /* 0x0000003149317220 */ /* 0x000fe20000400000 */
[----:B------:R-:W-:Y:S01]  /*62b0*/  @P0 FMUL R59, R59, 0.25 ;  /* 0x3e8000003b3b0820 */ /* 0x000fe20000400000 */
[C---:B------:R-:W-:Y:S01]  /*62c0*/  FMUL R90, R73.reuse, R55 ;  /* 0x00000037495a7220 */ /* 0x040fe20000400000 */
[----:B------:R-:W-:Y:S01]  /*62d0*/  @P0 FMUL R60, R60, 0.25 ;  /* 0x3e8000003c3c0820 */ /* 0x000fe20000400000 */
[----:B------:R-:W-:Y:S01]  /*62e0*/  @!P2 FMUL R58, R58, 16777216 ;  /* 0x4b8000003a3aa820 */ /* 0x000fe20000400000 */
[----:B------:R-:W-:Y:S01]  /*62f0*/  FMUL R55, R73, R56 ;  /* 0x0000003849377220 */ /* 0x000fe20000400000 */
[----:B------:R-:W4:Y:S01]  /*6300*/  LDS.128 R20, [R33] ;  /* 0x0000000021147984 */ /* 0x000f220000000c00 */
[----:B------:R-:W-:-:S02]  /*6310*/  IMAD R56, R69, 0x2, R54 ;  /* 0x0000000245387824 */ /* 0x000fc400078e0236 */
[----:B------:R-:W-:Y:S01]  /*6320*/  @!P2 FMUL R59, R59, 16777216 ;  /* 0x4b8000003b3ba820 */ /* 0x000fe20000400000 */
[----:B0-----:R-:W-:Y:S01]  /*6330*/  F2FP.BF16.F32.PACK_AB R4, R79, R36 ;  /* 0x000000244f04723e */ /* 0x001fe200000010ff */
[----:B------:R-:W-:Y:S01]  /*6340*/  LDS.128 R8, [R33+0x800] ;  /* 0x0008000021087984 */ /* 0x000fe20000000c00 */
[----:B------:R-:W-:Y:S01]  /*6350*/  F2FP.BF16.F32.PACK_AB R5, R39, R40 ;  /* 0x000000282705723e */ /* 0x000fe200000010ff */
[----:B------:R-:W-:Y:S01]  /*6360*/  @!P2 FMUL R60, R60, 16777216 ;  /* 0x4b8000003c3ca820 */ /* 0x000fe20000400000 */
[----:B------:R-:W-:Y:S01]  /*6370*/  F2FP.BF16.F32.PACK_AB R6, R80, R43 ;  /* 0x0000002b5006723e */ /* 0x000fe200000010ff */
[----:B------:R-:W-:Y:S01]  /*6380*/  FMUL R92, R73, R58 ;  /* 0x0000003a495c7220 */ /* 0x000fe20000400000 */
[----:B------:R-:W-:Y:S01]  /*6390*/  F2FP.BF16.F32.PACK_AB R7, R84, R47 ;  /* 0x0000002f5407723e */ /* 0x000fe200000010ff */
[----:B------:R-:W-:Y:S01]  /*63a0*/  BAR.SYNC.DEFER_BLOCKING 0x0 ;  /* 0x0000000000007b1d */ /* 0x000fe20000010000 */
[----:B-1----:R-:W-:Y:S01]  /*63b0*/  F2FP.BF16.F32.PACK_AB R12, R38, R37 ;  /* 0x00000025260c723e */ /* 0x002fe200000010ff */
[----:B------:R-:W-:Y:S01]  /*63c0*/  @P0 FMUL R62, R62, 0.25 ;  /* 0x3e8000003e3e0820 */ /* 0x000fe20000400000 */
[----:B------:R-:W-:Y:S01]  /*63d0*/  F2FP.BF16.F32.PACK_AB R13, R42, R41 ;  /* 0x000000292a0d723e */ /* 0x000fe200000010ff */
[----:B------:R-:W-:Y:S01]  /*63e0*/  IMAD R58, R69, 0x2, R56 ;  /* 0x00000002453a7824 */ /* 0x000fe200078e0238 */
[----:B------:R-:W-:-:S03]  /*63f0*/  F2FP.BF16.F32.PACK_AB R14, R82, R45 ;  /* 0x0000002d520e723e */ /* 0x000fc600000010ff */
[----:B------:R-:W0:Y:S01]  /*6400*/  LDC.64 R34, c[0x0][0x398] ;  /* 0x0000e600ff227b82 */ /* 0x000e220000000a00 */
[----:B------:R-:W-:Y:S01]  /*6410*/  F2FP.BF16.F32.PACK_AB R15, R86, R49 ;  /* 0x00000031560f723e */ /* 0x000fe200000010ff */
[C---:B------:R-:W-:Y:S01]  /*6420*/  FMUL R94, R73.reuse, R59 ;  /* 0x0000003b495e7220 */ /* 0x040fe20000400000 */
[----:B------:R-:W-:Y:S01]  /*6430*/  FMUL R59, R73, R60 ;  /* 0x0000003c493b7220 */ /* 0x000fe20000400000 */
[----:B------:R-:W-:Y:S01]  /*6440*/  @P0 FMUL R63, R63, 0.25 ;  /* 0x3e8000003f3f0820 */ /* 0x000fe20000400000 */
[----:B------:R-:W-:Y:S01]  /*6450*/  @!P2 FMUL R62, R62, 16777216 ;  /* 0x4b8000003e3ea820 */ /* 0x000fe20000400000 */
[----:B------:R-:W-:Y:S02]  /*6460*/  IMAD R60, R69, 0x2, R58 ;  /* 0x00000002453c7824 */ /* 0x000fe400078e023a */
[----:B------:R-:W-:Y:S01]  /*6470*/  @P0 FMUL R64, R64, 0.25 ;  /* 0x3e80000040400820 */ /* 0x000fe20000400000 */
[----:B------:R-:W-:Y:S01]  /*6480*/  @!P2 FMUL R63, R63, 16777216 ;  /* 0x4b8000003f3fa820 */ /* 0x000fe20000400000 */
[----:B------:R-:W-:Y:S01]  /*6490*/  FMUL R96, R73, R62 ;  /* 0x0000003e49607220 */ /* 0x000fe20000400000 */
[----:B------:R-:W-:Y:S01]  /*64a0*/  @P0 FMUL R66, R66, 0.25 ;  /* 0x3e80000042420820 */ /* 0x000fe20000400000 */
[----:B------:R-:W-:Y:S01]  /*64b0*/  @!P2 FMUL R64, R64, 16777216 ;  /* 0x4b8000004040a820 */ /* 0x000fe20000400000 */
[----:B------:R-:W-:Y:S01]  /*64c0*/  LEA R62, R69, R60, 0x1 ;  /* 0x0000003c453e7211 */ /* 0x000fe200078e08ff */
[C---:B------:R-:W-:Y:S01]  /*64d0*/  FMUL R98, R73.reuse, R63 ;  /* 0x0000003f49627220 */ /* 0x040fe20000400000 */
[----:B------:R-:W-:Y:S01]  /*64e0*/  @!P2 FMUL R66, R66, 16777216 ;  /* 0x4b8000004242a820 */ /* 0x000fe20000400000 */
[----:B------:R-:W-:Y:S01]  /*64f0*/  FMUL R63, R73, R64 ;  /* 0x00000040493f7220 */ /* 0x000fe20000400000 */
[----:B---3--:R-:W-:-:S02]  /*6500*/  IMAD R28, R2, UR5, RZ ;  /* 0x00000005021c7c24 */ /* 0x008fc4000f8e02ff */
[----:B------:R-:W-:Y:S01]  /*6510*/  @P0 FMUL R53, R53, 0.25 ;  /* 0x3e80000035350820 */ /* 0x000fe20000400000 */
[----:B------:R1:W-:Y:S01]  /*6520*/  STS.128 [R70], R4 ;  /* 0x0000000446007388 */ /* 0x0003e20000000c00 */
[----:B------:R-:W-:Y:S02]  /*6530*/  IMAD R64, R69, 0x2, R62 ;  /* 0x0000000245407824 */ /* 0x000fe400078e023e */
[----:B------:R-:W-:Y:S01]  /*6540*/  @P0 FMUL R57, R57, 0.25 ;  /* 0x3e80000039390820 */ /* 0x000fe20000400000 */
[----:B------:R-:W-:Y:S01]  /*6550*/  @P0 FMUL R61, R61, 0.25 ;  /* 0x3e8000003d3d0820 */ /* 0x000fe20000400000 */
[----:B------:R-:W-:Y:S01]  /*6560*/  STS.128 [R70+0x400], R12 ;  /* 0x0004000c46007388 */ /* 0x000fe20000000c00 */
[----:B------:R-:W-:Y:S01]  /*6570*/  @P0 FMUL R65, R65, 0.25 ;  /* 0x3e80000041410820 */ /* 0x000fe20000400000 */
[----:B------:R-:W-:Y:S01]  /*6580*/  @P0 FMUL R67, R67, 0.25 ;  /* 0x3e80000043430820 */ /* 0x000fe20000400000 */
[----:B------:R-:W-:Y:S01]  /*6590*/  FMUL R100, R73, R66 ;  /* 0x0000004249647220 */ /* 0x000fe20000400000 */
[----:B------:R-:W-:Y:S01]  /*65a0*/  BAR.SYNC.DEFER_BLOCKING 0x0 ;  /* 0x0000000000007b1d */ /* 0x000fe20000010000 */
[----:B------:R-:W-:Y:S01]  /*65b0*/  FSETP.NEU.AND P0, PT, R71, RZ, PT ;  /* 0x000000ff4700720b */ /* 0x000fe20003f0d000 */
[----:B------:R-:W-:Y:S01]  /*65c0*/  IMAD R66, R69, 0x2, R64 ;  /* 0x0000000245427824 */ /* 0x000fe200078e0240 */
[----:B------:R-:W-:Y:S01]  /*65d0*/  UIMAD.WIDE UR4, UR4, 0x2, URZ ;  /* 0x00000002040478a5 */ /* 0x000fe2000f8e02ff */
[----:B------:R-:W-:Y:S01]  /*65e0*/  @!P2 FMUL R53, R53, 16777216 ;  /* 0x4b8000003535a820 */ /* 0x000fe20000400000 */
[----:B------:R-:W-:Y:S01]  /*65f0*/  FSEL R32, R72, -INF , P0 ;  /* 0xff80000048207808 */ /* 0x000fe20000000000 */
[----:B------:R-:W-:-:S02]  /*6600*/  IMAD R72, R69, 0x2, R66 ;  /* 0x0000000245487824 */ /* 0x000fc400078e0242 */
[----:B------:R-:W-:Y:S01]  /*6610*/  @!P2 FMUL R57, R57, 16777216 ;  /* 0x4b8000003939a820 */ /* 0x000fe20000400000 */
[C---:B-1----:R-:W-:Y:S01]  /*6620*/  SHF.L.U32 R5, R28.reuse, 0x1, RZ ;  /* 0x000000011c057819 */ /* 0x042fe200000006ff */
[----:B------:R-:W-:-:S04]  /*6630*/  IMAD.HI R4, R28, 0x2, RZ ;  /* 0x000000021c047827 */ /* 0x000fc800078e02ff */
[----:B------:R-:W-:Y:S01]  /*6640*/  @!P2 FMUL R61, R61, 16777216 ;  /* 0x4b8000003d3da820 */ /* 0x000fe20000400000 */
[----:B------:R-:W-:Y:S01]  /*6650*/  @!P2 FMUL R65, R65, 16777216 ;  /* 0x4b8000004141a820 */ /* 0x000fe20000400000 */
[----:B0-----:R-:W-:Y:S01]  /*6660*/  IADD3 R28, P0, P1, R5, UR6, R34 ;  /* 0x00000006051c7c10 */ /* 0x001fe2000f91e022 */
[----:B------:R-:W-:Y:S02]  /*6670*/  IMAD R74, R69, 0x2, R72 ;  /* 0x00000002454a7824 */ /* 0x000fe400078e0248 */
[----:B------:R-:W-:Y:S01]  /*6680*/  @!P2 FMUL R67, R67, 16777216 ;  /* 0x4b8000004343a820 */ /* 0x000fe20000400000 */
[----:B------:R-:W-:Y:S01]  /*6690*/  FMUL R53, R73, R53 ;  /* 0x0000003549357220 */ /* 0x000fe20000400000 */
[----:B------:R-:W-:Y:S01]  /*66a0*/  IADD3.X R29, PT, PT, R4, UR5, R35, P0, P1 ;  /* 0x00000005041d7c10 */ /* 0x000fe200087e2423 */
[----:B------:R-:W-:Y:S02]  /*66b0*/  IMAD R76, R69, 0x2, R74 ;  /* 0x00000002454c7824 */ /* 0x000fe400078e024a */
[C---:B------:R-:W-:Y:S01]  /*66c0*/  FMUL R57, R73.reuse, R57 ;  /* 0x0000003949397220 */ /* 0x040fe20000400000 */
[C---:B------:R-:W-:Y:S01]  /*66d0*/  FMUL R61, R73.reuse, R61 ;  /* 0x0000003d493d7220 */ /* 0x040fe20000400000 */
[----:B------:R-:W-:Y:S01]  /*66e0*/  FMUL R65, R73, R65 ;  /* 0x0000004149417220 */ /* 0x000fe20000400000 */
[----:B------:R-:W-:-:S02]  /*66f0*/  IMAD R78, R69, 0x2, R76 ;  /* 0x00000002454e7824 */ /* 0x000fc400078e024c */
[----:B------:R-:W-:Y:S01]  /*6700*/  FMUL R102, R73, R67 ;  /* 0x0000004349667220 */ /* 0x000fe20000400000 */
[----:B------:R-:W-:Y:S01]  /*6710*/  F2FP.BF16.F32.PACK_AB R40, R88, R51 ;  /* 0x000000335828723e */ /* 0x000fe200000010ff */
[----:B------:R-:W0:Y:S01]  /*6720*/  LDS.128 R12, [R33] ;  /* 0x00000000210c7984 */ /* 0x000e220000000c00 */
[----:B------:R-:W-:Y:S01]  /*6730*/  F2FP.BF16.F32.PACK_AB R36, R90, R53 ;  /* 0x000000355a24723e */ /* 0x000fe200000010ff */
[----:B------:R-:W-:Y:S01]  /*6740*/  FFMA R32, R32, 0.69314718246459960938, R93 ;  /* 0x3f31721820207823 */ /* 0x000fe2000000005d */
[C---:B------:R-:W-:Y:S01]  /*6750*/  LEA R80, R69.reuse, R78, 0x1 ;  /* 0x0000004e45507211 */ /* 0x040fe200078e08ff */
[----:B------:R-:W-:Y:S01]  /*6760*/  LDS.128 R4, [R33+0x800] ;  /* 0x0008000021047984 */ /* 0x000fe20000000c00 */
[----:B------:R-:W-:Y:S01]  /*6770*/  F2FP.BF16.F32.PACK_AB R41, R92, R55 ;  /* 0x000000375c29723e */ /* 0x000fe200000010ff */
[----:B------:R-:W1:Y:S01]  /*6780*/  LDCU UR4, c[0x0][0x3ec] ;  /* 0x00007d80ff0477ac */ /* 0x000e620008000800 */
[----:B------:R-:W-:Y:S01]  /*6790*/  F2FP.BF16.F32.PACK_AB R37, R94, R57 ;  /* 0x000000395e25723e */ /* 0x000fe200000010ff */
[----:B------:R-:W-:Y:S01]  /*67a0*/  IMAD R110, R69, 0x2, R80 ;  /* 0x00000002456e7824 */ /* 0x000fe200078e0250 */
[----:B------:R-:W-:-:S02]  /*67b0*/  F2FP.BF16.F32.PACK_AB R42, R96, R59 ;  /* 0x0000003b602a723e */ /* 0x000fc400000010ff */
[----:B------:R-:W-:Y:S01]  /*67c0*/  F2FP.BF16.F32.PACK_AB R38, R98, R61 ;  /* 0x0000003d6226723e */ /* 0x000fe200000010ff */
[C---:B------:R-:W-:Y:S01]  /*67d0*/  IMAD R116, R69.reuse, 0x2, R110 ;  /* 0x0000000245747824 */ /* 0x040fe200078e026e */
[----:B------:R-:W-:Y:S01]  /*67e0*/  F2FP.BF16.F32.PACK_AB R43, R100, R63 ;  /* 0x0000003f642b723e */ /* 0x000fe200000010ff */
[----:B------:R-:W-:Y:S01]  /*67f0*/  BAR.SYNC.DEFER_BLOCKING 0x0 ;  /* 0x0000000000007b1d */ /* 0x000fe20000010000 */
[----:B------:R-:W-:Y:S01]  /*6800*/  F2FP.BF16.F32.PACK_AB R39, R102, R65 ;  /* 0x000000416627723e */ /* 0x000fe200000010ff */
[C---:B------:R-:W-:Y:S01]  /*6810*/  IMAD R118, R69.reuse, 0x2, R116 ;  /* 0x0000000245767824 */ /* 0x040fe200078e0274 */
[-C--:B------:R-:W-:Y:S02]  /*6820*/  LEA R34, P1, R46, R28.reuse, 0x1 ;  /* 0x0000001c2e227211 */ /* 0x080fe400078208ff */
[----:B------:R-:W-:Y:S02]  /*6830*/  LEA R30, P0, R44, R28, 0x1 ;  /* 0x0000001c2c1e7211 */ /* 0x000fe400078008ff */
[----:B------:R-:W-:-:S02]  /*6840*/  LEA R120, R69, R118, 0x1 ;  /* 0x0000007645787211 */ /* 0x000fc400078e08ff */
[-C--:B------:R-:W-:Y:S01]  /*6850*/  LEA.HI.X.SX32 R35, R46, R29.reuse, 0x1, P1 ;  /* 0x0000001d2e237211 */ /* 0x080fe200008f0eff */
[----:B-1----:R-:W-:Y:S01]  /*6860*/  UIMAD UR4, UR23, UR4, URZ ;  /* 0x00000004170472a4 */ /* 0x002fe2000f8e02ff */
[-C--:B------:R-:W-:Y:S01]  /*6870*/  LEA.HI.X.SX32 R31, R44, R29.reuse, 0x1, P0 ;  /* 0x0000001d2c1f7211 */ /* 0x080fe200000f0eff */
[C---:B------:R-:W-:Y:S01]  /*6880*/  IMAD R46, R69.reuse, 0x2, R120 ;  /* 0x00000002452e7824 */ /* 0x040fe200078e0278 */
[-C--:B------:R-:W-:Y:S01]  /*6890*/  LEA R44, P0, R48, R28.reuse, 0x1 ;  /* 0x0000001c302c7211 */ /* 0x080fe200078008ff */
[----:B------:R-:W-:Y:S01]  /*68a0*/  USHF.L.U32 UR6, UR4, 0x2, URZ ;  /* 0x0000000204067899 */ /* 0x000fe200080006ff */
[-C--:B------:R-:W-:Y:S01]  /*68b0*/  LEA R84, P1, R54, R28.reuse, 0x1 ;  /* 0x0000001c36547211 */ /* 0x080fe200078208ff */
[----:B------:R-:W-:Y:S01]  /*68c0*/  IMAD R122, R69, 0x2, R46 ;  /* 0x00000002457a7824 */ /* 0x000fe200078e022e */
[----:B------:R-:W-:Y:S01]  /*68d0*/  LEA.HI.X.SX32 R45, R48, R29, 0x1, P0 ;  /* 0x0000001d302d7211 */ /* 0x000fe200000f0eff */
[----:B------:R-:W-:Y:S01]  /*68e0*/  UIMAD.WIDE UR4, UR4, 0x4, URZ ;  /* 0x00000004040478a5 */ /* 0x000fe2000f8e02ff */
[----:B------:R-:W-:-:S02]  /*68f0*/  LEA R88, P2, R60, R28, 0x1 ;  /* 0x0000001c3c587211 */ /* 0x000fc400078408ff */
[-C--:B------:R-:W-:Y:S02]  /*6900*/  LEA.HI.X.SX32 R85, R54, R29.reuse, 0x1, P1 ;  /* 0x0000001d36557211 */ /* 0x080fe400008f0eff */
[-C--:B------:R-:W-:Y:S01]  /*6910*/  LEA.HI.X.SX32 R89, R60, R29.reuse, 0x1, P2 ;  /* 0x0000001d3c597211 */ /* 0x080fe200010f0eff */
[----:B------:R1:W-:Y:S01]  /*6920*/  STS.128 [R70], R40 ;  /* 0x0000002846007388 */ /* 0x0003e20000000c00 */
[-C--:B------:R-:W-:Y:S02]  /*6930*/  LEA R86, P1, R58, R28.reuse, 0x1 ;  /* 0x0000001c3a567211 */ /* 0x080fe400078208ff */
[-C--:B------:R-:W-:Y:S01]  /*6940*/  LEA R96, P2, R66, R28.reuse, 0x1 ;  /* 0x0000001c42607211 */ /* 0x080fe200078408ff */
[----:B------:R3:W-:Y:S01]  /*6950*/  STS.128 [R70+0x400], R36 ;  /* 0x0004002446007388 */ /* 0x0007e20000000c00 */
[-C--:B------:R-:W-:Y:S02]  /*6960*/  LEA.HI.X.SX32 R87, R58, R29.reuse, 0x1, P1 ;  /* 0x0000001d3a577211 */ /* 0x080fe400008f0eff */
[----:B------:R-:W-:Y:S01]  /*6970*/  LEA.HI.X.SX32 R97, R66, R29, 0x1, P2 ;  /* 0x0000001d42617211 */ /* 0x000fe200010f0eff */
[----:B------:R-:W-:Y:S01]  /*6980*/  BAR.SYNC.DEFER_BLOCKING 0x0 ;  /* 0x0000000000007b1d */ /* 0x000fe20000010000 */
[----:B------:R-:W-:-:S02]  /*6990*/  LEA R94, P1, R64, R28, 0x1 ;  /* 0x0000001c405e7211 */ /* 0x000fc400078208ff */
[-C--:B------:R-:W-:Y:S02]  /*69a0*/  LEA R102, P2, R76, R28.reuse, 0x1 ;  /* 0x0000001c4c667211 */ /* 0x080fe400078408ff */
[-C--:B------:R-:W-:Y:S02]  /*69b0*/  LEA.HI.X.SX32 R95, R64, R29.reuse, 0x1, P1 ;  /* 0x0000001d405f7211 */ /* 0x080fe400008f0eff */
[----:B------:R-:W-:Y:S01]  /*69c0*/  LEA.HI.X.SX32 R103, R76, R29, 0x1, P2 ;  /* 0x0000001d4c677211 */ /* 0x000fe200010f0eff */
[C---:B-1----:R-:W-:Y:S01]  /*69d0*/  IMAD R42, R69.reuse, 0x2, R122 ;  /* 0x00000002452a7824 */ /* 0x042fe200078e027a */
[-C--:B------:R-:W-:Y:S02]  /*69e0*/  LEA R40, P0, R50, R28.reuse, 0x1 ;  /* 0x0000001c32287211 */ /* 0x080fe400078008ff */
[----:B------:R-:W-:Y:S02]  /*69f0*/  LEA R100, P1, R74, R28, 0x1 ;  /* 0x0000001c4a647211 */ /* 0x000fe400078208ff */
[----:B---3--:R-:W-:-:S02]  /*6a00*/  LEA R36, R69, R42, 0x1 ;  /* 0x0000002a45247211 */ /* 0x008fc400078e08ff */
[-C--:B------:R-:W-:Y:S02]  /*6a10*/  LEA.HI.X.SX32 R41, R50, R29.reuse, 0x1, P0 ;  /* 0x0000001d32297211 */ /* 0x080fe400000f0eff */
[-C--:B------:R-:W-:Y:S02]  /*6a20*/  LEA R82, P0, R52, R28.reuse, 0x1 ;  /* 0x0000001c34527211 */ /* 0x080fe400078008ff */
[-C--:B------:R-:W-:Y:S02]  /*6a30*/  LEA R108, P2, R110, R28.reuse, 0x1 ;  /* 0x0000001c6e6c7211 */ /* 0x080fe400078408ff */
[-C--:B------:R-:W-:Y:S02]  /*6a40*/  LEA.HI.X.SX32 R83, R52, R29.reuse, 0x1, P0 ;  /* 0x0000001d34537211 */ /* 0x080fe400000f0eff */
[----:B------:R-:W-:Y:S01]  /*6a50*/  LEA R90, P0, R56, R28, 0x1 ;  /* 0x0000001c385a7211 */ /* 0x000fe200078008ff */
[----:B--2---:R1:W-:Y:S01]  /*6a60*/  STG.E.U16 desc[UR28][R30.64], R24 ;  /* 0x000000181e007986 */ /* 0x0043e2000c10151c */
[----:B------:R-:W-:-:S02]  /*6a70*/  LEA.HI.X.SX32 R101, R74, R29, 0x1, P1 ;  /* 0x0000001d4a657211 */ /* 0x000fc400008f0eff */
[-C--:B------:R-:W-:Y:S02]  /*6a80*/  LEA.HI.X.SX32 R91, R56, R29.reuse, 0x1, P0 ;  /* 0x0000001d385b7211 */ /* 0x080fe400000f0eff */
[-C--:B------:R-:W-:Y:S02]  /*6a90*/  LEA R92, P0, R62, R28.reuse, 0x1 ;  /* 0x0000001c3e5c7211 */ /* 0x080fe400078008ff */
[-C--:B------:R-:W-:Y:S02]  /*6aa0*/  LEA.HI.X.SX32 R109, R110, R29.reuse, 0x1, P2 ;  /* 0x0000001d6e6d7211 */ /* 0x080fe400010f0eff */
[-C--:B------:R-:W-:Y:S02]  /*6ab0*/  LEA.HI.X.SX32 R93, R62, R29.reuse, 0x1, P0 ;  /* 0x0000001d3e5d7211 */ /* 0x080fe400000f0eff */
[----:B------:R-:W-:Y:S02]  /*6ac0*/  LEA R98, P0, R72, R28, 0x1 ;  /* 0x0000001c48627211 */ /* 0x000fe400078008ff */
[----:B-1----:R-:W-:Y:S01]  /*6ad0*/  PRMT R31, R24, 0x7632, R31 ;  /* 0x00007632181f7816 */ /* 0x002fe2000000001f */
[----:B------:R-:W-:Y:S01]  /*6ae0*/  IMAD R24, R69, 0x2, R36 ;  /* 0x0000000245187824 */ /* 0x000fe200078e0224 */
[----:B------:R-:W-:-:S02]  /*6af0*/  LEA.HI.X.SX32 R99, R72, R29, 0x1, P0 ;  /* 0x0000001d48637211 */ /* 0x000fc400000f0eff */
[-C--:B------:R-:W-:Y:S01]  /*6b00*/  LEA R104, P0, R78, R28.reuse, 0x1 ;  /* 0x0000001c4e687211 */ /* 0x080fe200078008ff */
[----:B------:R-:W-:Y:S01]  /*6b10*/  IMAD R30, R69, 0x2, R24 ;  /* 0x00000002451e7824 */ /* 0x000fe200078e0218 */
[----:B------:R1:W-:Y:S01]  /*6b20*/  STG.E.U16 desc[UR28][R34.64], R31 ;  /* 0x0000001f22007986 */ /* 0x0003e2000c10151c */
[-C--:B------:R-:W-:Y:S02]  /*6b30*/  LEA R106, P1, R80, R28.reuse, 0x1 ;  /* 0x0000001c506a7211 */ /* 0x080fe400078208ff */
[----:B------:R-:W-:Y:S01]  /*6b40*/  LEA R114, P2, R120, R28, 0x1 ;  /* 0x0000001c78727211 */ /* 0x000fe200078408ff */
[----:B------:R-:W-:Y:S01]  /*6b50*/  STG.E.U16 desc[UR28][R44.64], R25 ;  /* 0x000000192c007986 */ /* 0x000fe2000c10151c */
[-C--:B------:R-:W-:Y:S02]  /*6b60*/  LEA.HI.X.SX32 R105, R78, R29.reuse, 0x1, P0 ;  /* 0x0000001d4e697211 */ /* 0x080fe400000f0eff */
[-C--:B------:R-:W-:Y:S02]  /*6b70*/  LEA.HI.X.SX32 R107, R80, R29.reuse, 0x1, P1 ;  /* 0x0000001d506b7211 */ /* 0x080fe400008f0eff */
[----:B------:R-:W-:-:S02]  /*6b80*/  LEA.HI.X.SX32 R115, R120, R29, 0x1, P2 ;  /* 0x0000001d78737211 */ /* 0x000fc400010f0eff */
[-C--:B------:R-:W-:Y:S01]  /*6b90*/  LEA R110, P0, R116, R28.reuse, 0x1 ;  /* 0x0000001c746e7211 */ /* 0x080fe200078008ff */
[----:B-1----:R-:W-:Y:S01]  /*6ba0*/  IMAD R34, R69, 0x2, R30 ;  /* 0x0000000245227824 */ /* 0x002fe200078e021e */
[----:B------:R-:W-:Y:S02]  /*6bb0*/  PRMT R35, R25, 0x7632, R35 ;  /* 0x0000763219237816 */ /* 0x000fe40000000023 */
[----:B------:R-:W-:Y:S02]  /*6bc0*/  LEA R112, P1, R118, R28, 0x1 ;  /* 0x0000001c76707211 */ /* 0x000fe400078208ff */
[----:B------:R-:W-:Y:S01]  /*6bd0*/  LEA R38, R69, R34, 0x1 ;  /* 0x0000002245267211 */ /* 0x000fe200078e08ff */
[----:B------:R1:W-:Y:S01]  /*6be0*/  STG.E.U16 desc[UR28][R40.64], R35 ;  /* 0x0000002328007986 */ /* 0x0003e2000c10151c */
[----:B------:R-:W-:Y:S02]  /*6bf0*/  LEA R120, P2, R42, R28, 0x1 ;  /* 0x0000001c2a787211 */ /* 0x000fe400078408ff */
[-C--:B------:R-:W-:Y:S01]  /*6c00*/  LEA.HI.X.SX32 R111, R116, R29.reuse, 0x1, P0 ;  /* 0x0000001d746f7211 */ /* 0x080fe200000f0eff */
[----:B------:R2:W-:Y:S01]  /*6c10*/  STG.E.U16 desc[UR28][R82.64], R26 ;  /* 0x0000001a52007986 */ /* 0x0005e2000c10151c */
[----:B------:R-:W-:-:S02]  /*6c20*/  LEA.HI.X.SX32 R113, R118, R29, 0x1, P1 ;  /* 0x0000001d76717211 */ /* 0x000fc400008f0eff */
[-C--:B------:R-:W-:Y:S02]  /*6c30*/  LEA.HI.X.SX32 R121, R42, R29.reuse, 0x1, P2 ;  /* 0x0000001d2a797211 */ /* 0x080fe400010f0eff */
[-C--:B------:R-:W-:Y:S02]  /*6c40*/  LEA R116, P0, R46, R28.reuse, 0x1 ;  /* 0x0000001c2e747211 */ /* 0x080fe400078008ff */
[-C--:B------:R-:W-:Y:S01]  /*6c50*/  LEA R118, P1, R122, R28.reuse, 0x1 ;  /* 0x0000001c7a767211 */ /* 0x080fe200078208ff */
[C---:B-1----:R-:W-:Y:S01]  /*6c60*/  IMAD R40, R69.reuse, 0x2, R38 ;  /* 0x0000000245287824 */ /* 0x042fe200078e0226 */
[-C--:B------:R-:W-:Y:S02]  /*6c70*/  LEA.HI.X.SX32 R117, R46, R29.reuse, 0x1, P0 ;  /* 0x0000001d2e757211 */ /* 0x080fe400000f0eff */
[----:B------:R-:W-:Y:S01]  /*6c80*/  LEA.HI.X.SX32 R119, R122, R29, 0x1, P1 ;  /* 0x0000001d7a777211 */ /* 0x000fe200008f0eff */
[----:B------:R-:W-:Y:S01]  /*6c90*/  IMAD R44, R69, 0x2, R40 ;  /* 0x00000002452c7824 */ /* 0x000fe200078e0228 */
[----:B------:R-:W-:-:S02]  /*6ca0*/  LEA R124, P1, R24, R28, 0x1 ;  /* 0x0000001c187c7211 */ /* 0x000fc400078208ff */
[-C--:B------:R-:W-:Y:S01]  /*6cb0*/  LEA R122, P0, R36, R28.reuse, 0x1 ;  /* 0x0000001c247a7211 */ /* 0x080fe200078008ff */
[C---:B------:R-:W-:Y:S01]  /*6cc0*/  IMAD R48, R69.reuse, 0x2, R44 ;  /* 0x0000000245307824 */ /* 0x040fe200078e022c */
[----:B------:R-:W-:Y:S02]  /*6cd0*/  LEA R126, P2, R30, R28, 0x1 ;  /* 0x0000001c1e7e7211 */ /* 0x000fe400078408ff */
[-C--:B------:R-:W-:Y:S02]  /*6ce0*/  LEA.HI.X.SX32 R125, R24, R29.reuse, 0x1, P1 ;  /* 0x0000001d187d7211 */ /* 0x080fe400008f0eff */
[C---:B------:R-:W-:Y:S02]  /*6cf0*/  LEA R50, R69.reuse, R48, 0x1 ;  /* 0x0000003045327211 */ /* 0x040fe400078e08ff */
[-C--:B------:R-:W-:Y:S02]  /*6d00*/  LEA.HI.X.SX32 R123, R36, R29.reuse, 0x1, P0 ;  /* 0x0000001d247b7211 */ /* 0x080fe400000f0eff */
[----:B------:R-:W-:Y:S01]  /*6d10*/  LEA.HI.X.SX32 R127, R30, R29, 0x1, P2 ;  /* 0x0000001d1e7f7211 */ /* 0x000fe200010f0eff */
[----:B------:R-:W-:Y:S01]  /*6d20*/  IMAD R52, R69, 0x2, R50 ;  /* 0x0000000245347824 */ /* 0x000fe200078e0232 */
[----:B------:R-:W-:-:S02]  /*6d30*/  LEA R128, P0, R34, R28, 0x1 ;  /* 0x0000001c22807211 */ /* 0x000fc400078008ff */
[-C--:B------:R-:W-:Y:S01]  /*6d40*/  LEA R130, P1, R38, R28.reuse, 0x1 ;  /* 0x0000001c26827211 */ /* 0x080fe200078208ff */
[C---:B------:R-:W-:Y:S01]  /*6d50*/  IMAD R54, R69.reuse, 0x2, R52 ;  /* 0x0000000245367824 */ /* 0x040fe200078e0234 */
[-C--:B------:R-:W-:Y:S02]  /*6d60*/  LEA.HI.X.SX32 R129, R34, R29.reuse, 0x1, P0 ;  /* 0x0000001d22817211 */ /* 0x080fe400000f0eff */
[----:B------:R-:W-:Y:S01]  /*6d70*/  LEA.HI.X.SX32 R131, R38, R29, 0x1, P1 ;  /* 0x0000001d26837211 */ /* 0x000fe200008f0eff */
[C---:B------:R-:W-:Y:S01]  /*6d80*/  IMAD R56, R69.reuse, 0x2, R54 ;  /* 0x0000000245387824 */ /* 0x040fe200078e0236 */
[-C--:B------:R-:W-:Y:S02]  /*6d90*/  LEA R134, P0, R44, R28.reuse, 0x1 ;  /* 0x0000001c2c867211 */ /* 0x080fe400078008ff */
[----:B------:R-:W-:Y:S02]  /*6da0*/  LEA R132, P2, R40, R28, 0x1 ;  /* 0x0000001c28847211 */ /* 0x000fe400078408ff */
[----:B------:R-:W-:-:S02]  /*6db0*/  LEA R58, R69, R56, 0x1 ;  /* 0x00000038453a7211 */ /* 0x000fc400078e08ff */
[-C--:B------:R-:W-:Y:S02]  /*6dc0*/  LEA R136, P1, R48, R28.reuse, 0x1 ;  /* 0x0000001c30887211 */ /* 0x080fe400078208ff */
[-C--:B------:R-:W-:Y:S01]  /*6dd0*/  LEA.HI.X.SX32 R135, R44, R29.reuse, 0x1, P0 ;  /* 0x0000001d2c877211 */ /* 0x080fe200000f0eff */
[C---:B------:R-:W-:Y:S01]  /*6de0*/  IMAD R60, R69.reuse, 0x2, R58 ;  /* 0x00000002453c7824 */ /* 0x040fe200078e023a */
[-C--:B------:R-:W-:Y:S02]  /*6df0*/  LEA.HI.X.SX32 R133, R40, R29.reuse, 0x1, P2 ;  /* 0x0000001d28857211 */ /* 0x080fe400010f0eff */
[-C--:B------:R-:W-:Y:S01]  /*6e00*/  LEA R138, P2, R50, R28.reuse, 0x1 ;  /* 0x0000001c328a7211 */ /* 0x080fe200078408ff */
[C---:B------:R-:W-:Y:S01]  /*6e10*/  IMAD R62, R69.reuse, 0x2, R60 ;  /* 0x00000002453e7824 */ /* 0x040fe200078e023c */
[-C--:B------:R-:W-:Y:S02]  /*6e20*/  LEA.HI.X.SX32 R137, R48, R29.reuse, 0x1, P1 ;  /* 0x0000001d30897211 */ /* 0x080fe400008f0eff */
[----:B------:R-:W-:Y:S01]  /*6e30*/  LEA.HI.X.SX32 R139, R50, R29, 0x1, P2 ;  /* 0x0000001d328b7211 */ /* 0x000fe200010f0eff */
[----:B------:R-:W-:Y:S01]  /*6e40*/  IMAD R42, R69, 0x2, R62 ;  /* 0x00000002452a7824 */ /* 0x000fe200078e023e */
[----:B------:R-:W-:-:S02]  /*6e50*/  LEA R144, P2, R56, R28, 0x1 ;  /* 0x0000001c38907211 */ /* 0x000fc400078408ff */
[----:B------:R-:W-:Y:S02]  /*6e60*/  LEA R140, P0, R52, R28, 0x1 ;  /* 0x0000001c348c7211 */ /* 0x000fe400078008ff */
[C---:B------:R-:W-:Y:S02]  /*6e70*/  LEA R46, R69.reuse, R42, 0x1 ;  /* 0x0000002a452e7211 */ /* 0x040fe400078e08ff */
[-C--:B------:R-:W-:Y:S02]  /*6e80*/  LEA.HI.X.SX32 R145, R56, R29.reuse, 0x1, P2 ;  /* 0x0000001d38917211 */ /* 0x080fe400010f0eff */
[-C--:B------:R-:W-:Y:S01]  /*6e90*/  LEA R150, P2, R62, R28.reuse, 0x1 ;  /* 0x0000001c3e967211 */ /* 0x080fe200078408ff */
[C---:B------:R-:W-:Y:S01]  /*6ea0*/  IMAD R24, R69.reuse, 0x2, R46 ;  /* 0x0000000245187824 */ /* 0x040fe200078e022e */
[----:B------:R-:W-:Y:S02]  /*6eb0*/  LEA R142, P1, R54, R28, 0x1 ;  /* 0x0000001c368e7211 */ /* 0x000fe400078208ff */
[-C--:B------:R-:W-:Y:S01]  /*6ec0*/  LEA.HI.X.SX32 R141, R52, R29.reuse, 0x1, P0 ;  /* 0x0000001d348d7211 */ /* 0x080fe200000f0eff */
[----:B------:R-:W-:Y:S01]  /*6ed0*/  IMAD R30, R69, 0x2, R24 ;  /* 0x00000002451e7824 */ /* 0x000fe200078e0218 */
[----:B------:R-:W-:-:S02]  /*6ee0*/  LEA.HI.X.SX32 R151, R62, R29, 0x1, P2 ;  /* 0x0000001d3e977211 */ /* 0x000fc400010f0eff */
[-C--:B------:R-:W-:Y:S01]  /*6ef0*/  LEA R146, P0, R58, R28.reuse, 0x1 ;  /* 0x0000001c3a927211 */ /* 0x080fe200078008ff */
[C---:B------:R-:W-:Y:S01]  /*6f00*/  IMAD R34, R69.reuse, 0x2, R30 ;  /* 0x0000000245227824 */ /* 0x040fe200078e021e */
[----:B------:R-:W-:Y:S02]  /*6f10*/  LEA R72, P2, R24, R28, 0x1 ;  /* 0x0000001c18487211 */ /* 0x000fe400078408ff */
[-C--:B------:R-:W-:Y:S02]  /*6f20*/  LEA.HI.X.SX32 R143, R54, R29.reuse, 0x1, P1 ;  /* 0x0000001d368f7211 */ /* 0x080fe400008f0eff */
[C---:B------:R-:W-:Y:S02]  /*6f30*/  LEA R36, R69.reuse, R34, 0x1 ;  /* 0x0000002245247211 */ /* 0x040fe400078e08ff */
[----:B------:R-:W-:Y:S02]  /*6f40*/  LEA R148, P1, R60, R28, 0x1 ;  /* 0x0000001c3c947211 */ /* 0x000fe400078208ff */
[-C--:B------:R-:W-:Y:S01]  /*6f50*/  LEA.HI.X.SX32 R147, R58, R29.reuse, 0x1, P0 ;  /* 0x0000001d3a937211 */ /* 0x080fe200000f0eff */
[----:B------:R-:W-:Y:S01]  /*6f60*/  IMAD R38, R69, 0x2, R36 ;  /* 0x0000000245267824 */ /* 0x000fe200078e0224 */
[----:B------:R-:W-:-:S02]  /*6f70*/  LEA.HI.X.SX32 R73, R24, R29, 0x1, P2 ;  /* 0x0000001d18497211 */ /* 0x000fc400010f0eff */
[-C--:B------:R-:W-:Y:S01]  /*6f80*/  LEA R40, P0, R42, R28.reuse, 0x1 ;  /* 0x0000001c2a287211 */ /* 0x080fe200078008ff */
[C---:B------:R-:W-:Y:S01]  /*6f90*/  IMAD R44, R69.reuse, 0x2, R38 ;  /* 0x00000002452c7824 */ /* 0x040fe200078e0226 */
[-C--:B------:R-:W-:Y:S02]  /*6fa0*/  LEA.HI.X.SX32 R149, R60, R29.reuse, 0x1, P1 ;  /* 0x0000001d3c957211 */ /* 0x080fe400008f0eff */
[-C--:B------:R-:W-:Y:S01]  /*6fb0*/  LEA R74, P1, R46, R28.reuse, 0x1 ;  /* 0x0000001c2e4a7211 */ /* 0x080fe200078208ff */
[C---:B------:R-:W-:Y:S01]  /*6fc0*/  IMAD R48, R69.reuse, 0x2, R44 ;  /* 0x0000000245307824 */ /* 0x040fe200078e022c */
[----:B------:R-:W-:Y:S02]  /*6fd0*/  LEA.HI.X.SX32 R41, R42, R29, 0x1, P0 ;  /* 0x0000001d2a297211 */ /* 0x000fe400000f0eff */
[----:B------:R-:W-:Y:S02]  /*6fe0*/  LEA R70, P0, R30, R28, 0x1 ;  /* 0x0000001c1e467211 */ /* 0x000fe400078008ff */
[----:B------:R-:W-:-:S02]  /*6ff0*/  LEA R50, R69, R48, 0x1 ;  /* 0x0000003045327211 */ /* 0x000fc400078e08ff */
[-C--:B------:R-:W-:Y:S02]  /*7000*/  LEA.HI.X.SX32 R75, R46, R29.reuse, 0x1, P1 ;  /* 0x0000001d2e4b7211 */ /* 0x080fe400008f0eff */
[-C--:B------:R-:W-:Y:S01]  /*7010*/  LEA R62, P1, R34, R28.reuse, 0x1 ;  /* 0x0000001c223e7211 */ /* 0x080fe200078208ff */
[C---:B------:R-:W-:Y:S01]  /*7020*/  IMAD R76, R69.reuse, 0x2, R50 ;  /* 0x00000002454c7824 */ /* 0x040fe200078e0232 */
[-C--:B------:R-:W-:Y:S02]  /*7030*/  LEA.HI.X.SX32 R71, R30, R29.reuse, 0x1, P0 ;  /* 0x0000001d1e477211 */ /* 0x080fe400000f0eff */
[-C--:B------:R-:W-:Y:S01]  /*7040*/  LEA.HI.X.SX32 R63, R34, R29.reuse, 0x1, P1 ;  /* 0x0000001d223f7211 */ /* 0x080fe200008f0eff */
[C---:B------:R-:W-:Y:S01]  /*7050*/  IMAD R78, R69.reuse, 0x2, R76 ;  /* 0x00000002454e7824 */ /* 0x040fe200078e024c */
[-C--:B------:R-:W-:Y:S02]  /*7060*/  LEA R64, P0, R38, R28.reuse, 0x1 ;  /* 0x0000001c26407211 */ /* 0x080fe400078008ff */
[----:B------:R-:W-:Y:S01]  /*7070*/  LEA R66, P2, R36, R28, 0x1 ;  /* 0x0000001c24427211 */ /* 0x000fe200078408ff */
[----:B------:R-:W-:Y:S01]  /*7080*/  IMAD R24, R69, 0x2, R78 ;  /* 0x0000000245187824 */ /* 0x000fe200078e024e */
[----:B------:R-:W-:-:S02]  /*7090*/  LEA.HI.X.SX32 R65, R38, R29, 0x1, P0 ;  /* 0x0000001d26417211 */ /* 0x000fc400000f0eff */
[----:B------:R-:W-:Y:S02]  /*70a0*/  LEA R60, P1, R44, R28, 0x1 ;  /* 0x0000001c2c3c7211 */ /* 0x000fe400078208ff */
[C---:B------:R-:W-:Y:S02]  /*70b0*/  LEA R42, R69.reuse, R24, 0x1 ;  /* 0x00000018452a7211 */ /* 0x040fe400078e08ff */
[-C--:B------:R-:W-:Y:S02]  /*70c0*/  LEA.HI.X.SX32 R67, R36, R29.reuse, 0x1, P2 ;  /* 0x0000001d24437211 */ /* 0x080fe400010f0eff */
[-C--:B------:R-:W-:Y:S01]  /*70d0*/  LEA R54, P2, R48, R28.reuse, 0x1 ;  /* 0x0000001c30367211 */ /* 0x080fe200078408ff */
[C---:B------:R-:W-:Y:S01]  /*70e0*/  IMAD R30, R69.reuse, 0x2, R42 ;  /* 0x00000002451e7824 */ /* 0x040fe200078e022a */
[-C--:B------:R-:W-:Y:S02]  /*70f0*/  LEA.HI.X.SX32 R61, R44, R29.reuse, 0x1, P1 ;  /* 0x0000001d2c3d7211 */ /* 0x080fe400008f0eff */
[----:B------:R-:W-:Y:S01]  /*7100*/  LEA R56, P1, R76, R28, 0x1 ;  /* 0x0000001c4c387211 */ /* 0x000fe200078208ff */
[----:B------:R-:W-:Y:S01]  /*7110*/  IMAD R34, R69, 0x2, R30 ;  /* 0x0000000245227824 */ /* 0x000fe200078e021e */
[----:B------:R-:W-:-:S02]  /*7120*/  LEA.HI.X.SX32 R55, R48, R29, 0x1, P2 ;  /* 0x0000001d30377211 */ /* 0x000fc400010f0eff */
[----:B------:R-:W-:Y:S01]  /*7130*/  LEA R52, P2, R78, R28, 0x1 ;  /* 0x0000001c4e347211 */ /* 0x000fe200078408ff */
[C---:B------:R-:W-:Y:S01]  /*7140*/  IMAD R38, R69.reuse, 0x2, R34 ;  /* 0x0000000245267824 */ /* 0x040fe200078e0222 */
[-C--:B------:R-:W-:Y:S02]  /*7150*/  LEA.HI.X.SX32 R57, R76, R29.reuse, 0x1, P1 ;  /* 0x0000001d4c397211 */ /* 0x080fe400008f0eff */
[-C--:B------:R-:W-:Y:S02]  /*7160*/  LEA.HI.X.SX32 R53, R78, R29.reuse, 0x1, P2 ;  /* 0x0000001d4e357211 */ /* 0x080fe400010f0eff */
[C---:B------:R-:W-:Y:S02]  /*7170*/  LEA R80, R69.reuse, R38, 0x1 ;  /* 0x0000002645507211 */ /* 0x040fe400078e08ff */
[-C--:B------:R-:W-:Y:S02]  /*7180*/  LEA R48, P2, R30, R28.reuse, 0x1 ;  /* 0x0000001c1e307211 */ /* 0x080fe400078408ff */
[----:B------:R-:W-:Y:S01]  /*7190*/  LEA R58, P0, R50, R28, 0x1 ;  /* 0x0000001c323a7211 */ /* 0x000fe200078008ff */
[----:B------:R-:W-:Y:S01]  /*71a0*/  IMAD R76, R69, 0x2, R80 ;  /* 0x00000002454c7824 */ /* 0x000fe200078e0250 */
[----:B------:R-:W-:-:S02]  /*71b0*/  LEA.HI.X.SX32 R49, R30, R29, 0x1, P2 ;  /* 0x0000001d1e317211 */ /* 0x000fc400010f0eff */
[-C--:B------:R-:W-:Y:S01]  /*71c0*/  LEA.HI.X.SX32 R59, R50, R29.reuse, 0x1, P0 ;  /* 0x0000001d323b7211 */ /* 0x080fe200000f0eff */
[C---:B------:R-:W-:Y:S01]  /*71d0*/  IMAD R78, R69.reuse, 0x2, R76 ;  /* 0x00000002454e7824 */ /* 0x040fe200078e024c */
[-C--:B------:R-:W-:Y:S02]  /*71e0*/  LEA R46, P0, R24, R28.reuse, 0x1 ;  /* 0x0000001c182e7211 */ /* 0x080fe400078008ff */
[----:B------:R-:W-:Y:S01]  /*71f0*/  LEA R50, P1, R42, R28, 0x1 ;  /* 0x0000001c2a327211 */ /* 0x000fe200078208ff */
[C---:B------:R-:W-:Y:S01]  /*7200*/  IMAD R30, R69.reuse, 0x2, R78 ;  /* 0x00000002451e7824 */ /* 0x040fe200078e024e */
[-C--:B------:R-:W-:Y:S02]  /*7210*/  LEA.HI.X.SX32 R47, R24, R29.reuse, 0x1, P0 ;  /* 0x0000001d182f7211 */ /* 0x080fe400000f0eff */
[----:B------:R-:W-:Y:S02]  /*7220*/  LEA.HI.X.SX32 R51, R42, R29, 0x1, P1 ;  /* 0x0000001d2a337211 */ /* 0x000fe400008f0eff */
[----:B------:R-:W-:-:S02]  /*7230*/  LEA R154, R69, R30, 0x1 ;  /* 0x0000001e459a7211 */ /* 0x000fc400078e08ff */
[-C--:B------:R-:W-:Y:S02]  /*7240*/  LEA R44, P0, R34, R28.reuse, 0x1 ;  /* 0x0000001c222c7211 */ /* 0x080fe400078008ff */
[-C--:B------:R-:W-:Y:S01]  /*7250*/  LEA R36, P1, R38, R28.reuse, 0x1 ;  /* 0x0000001c26247211 */ /* 0x080fe200078208ff */
[C---:B------:R-:W-:Y:S01]  /*7260*/  IMAD R156, R69.reuse, 0x2, R154 ;  /* 0x00000002459c7824 */ /* 0x040fe200078e029a */
[-C--:B------:R-:W-:Y:S02]  /*7270*/  LEA R42, P2, R80, R28.reuse, 0x1 ;  /* 0x0000001c502a7211 */ /* 0x080fe400078408ff */
[-C--:B------:R-:W-:Y:S01]  /*7280*/  LEA.HI.X.SX32 R45, R34, R29.reuse, 0x1, P0 ;  /* 0x0000001d222d7211 */ /* 0x080fe200000f0eff */
[C---:B------:R-:W-:Y:S01]  /*7290*/  IMAD R158, R69.reuse, 0x2, R156 ;  /* 0x00000002459e7824 */ /* 0x040fe200078e029c */
[-C--:B------:R-:W-:Y:S02]  /*72a0*/  LEA.HI.X.SX32 R37, R38, R29.reuse, 0x1, P1 ;  /* 0x0000001d26257211 */ /* 0x080fe400008f0eff */
[----:B------:R-:W-:Y:S01]  /*72b0*/  LEA.HI.X.SX32 R43, R80, R29, 0x1, P2 ;  /* 0x0000001d502b7211 */ /* 0x000fe200010f0eff */
[----:B------:R-:W-:Y:S01]  /*72c0*/  IMAD R69, R69, 0x2, R158 ;  /* 0x0000000245457824 */ /* 0x000fe200078e029e */
[----:B------:R-:W-:-:S02]  /*72d0*/  LEA R38, P0, R76, R28, 0x1 ;  /* 0x0000001c4c267211 */ /* 0x000fc400078008ff */
[-C--:B------:R-:W-:Y:S02]  /*72e0*/  LEA R34, P1, R78, R28.reuse, 0x1 ;  /* 0x0000001c4e227211 */ /* 0x080fe400078208ff */
[-C--:B------:R-:W-:Y:S02]  /*72f0*/  LEA R24, P2, R30, R28.reuse, 0x1 ;  /* 0x0000001c1e187211 */ /* 0x080fe400078408ff */
[-C--:B------:R-:W-:Y:S02]  /*7300*/  LEA.HI.X.SX32 R39, R76, R29.reuse, 0x1, P0 ;  /* 0x0000001d4c277211 */ /* 0x080fe400000f0eff */
[-C--:B------:R-:W-:Y:S02]  /*7310*/  LEA.HI.X.SX32 R35, R78, R29.reuse, 0x1, P1 ;  /* 0x0000001d4e237211 */ /* 0x080fe400008f0eff */
[----:B------:R-:W-:Y:S02]  /*7320*/  LEA.HI.X.SX32 R25, R30, R29, 0x1, P2 ;  /* 0x0000001d1e197211 */ /* 0x000fe400010f0eff */
[----:B------:R-:W-:-:S02]  /*7330*/  LEA R80, P0, R154, R28, 0x1 ;  /* 0x0000001c9a507211 */ /* 0x000fc400078008ff */
[-C--:B------:R-:W-:Y:S02]  /*7340*/  LEA R78, P1, R156, R28.reuse, 0x1 ;  /* 0x0000001c9c4e7211 */ /* 0x080fe400078208ff */
[-C--:B------:R-:W-:Y:S02]  /*7350*/  LEA R76, P2, R158, R28.reuse, 0x1 ;  /* 0x0000001c9e4c7211 */ /* 0x080fe400078408ff */
[----:B------:R-:W-:Y:S02]  /*7360*/  LEA R152, P3, R69, R28, 0x1 ;  /* 0x0000001c45987211 */ /* 0x000fe400078608ff */
[-C--:B------:R-:W-:Y:S02]  /*7370*/  LEA.HI.X.SX32 R81, R154, R29.reuse, 0x1, P0 ;  /* 0x0000001d9a517211 */ /* 0x080fe400000f0eff */
[-C--:B------:R-:W-:Y:S02]  /*7380*/  LEA.HI.X.SX32 R79, R156, R29.reuse, 0x1, P1 ;  /* 0x0000001d9c4f7211 */ /* 0x080fe400008f0eff */
[----:B------:R-:W-:-:S02]  /*7390*/  LEA.HI.X.SX32 R77, R158, R29, 0x1, P2 ;  /* 0x0000001d9e4d7211 */ /* 0x000fc400010f0eff */
[----:B------:R-:W-:Y:S02]  /*73a0*/  LEA.HI.X.SX32 R153, R69, R29, 0x1, P3 ;  /* 0x0000001d45997211 */ /* 0x000fe400018f0eff */
[----:B------:R-:W1:Y:S01]  /*73b0*/  LDS.128 R28, [R33] ;  /* 0x00000000211c7984 */ /* 0x000e620000000c00 */
[----:B------:R-:W-:Y:S02]  /*73c0*/  PRMT R69, R26, 0x7632, R69 ;  /* 0x000076321a457816 */ /* 0x000fe40000000045 */
[----:B--2---:R-:W-:Y:S02]  /*73d0*/  PRMT R83, R27, 0x7632, R83 ;  /* 0x000076321b537816 */ /* 0x004fe40000000053 */
[----:B----4-:R-:W-:Y:S01]  /*73e0*/  PRMT R26, R22, 0x7632, R26 ;  /* 0x00007632161a7816 */ /* 0x010fe2000000001a */
[----:B------:R2:W-:Y:S01]  /*73f0*/  STG.E.U16 desc[UR28][R84.64], R69 ;  /* 0x0000004554007986 */ /* 0x0005e2000c10151c */
[----:B------:R-:W-:Y:S01]  /*7400*/  ISETP.GE.U32.AND P0, PT, R0, 0x40, PT ;  /* 0x000000400000780c */ /* 0x000fe20003f06070 */
[----:B------:R-:W-:-:S02]  /*7410*/  IMAD.HI R0, R2, 0x4, RZ ;  /* 0x0000000402007827 */ /* 0x000fc400078e02ff */
[----:B------:R3:W-:Y:S04]  /*7420*/  STG.E.U16 desc[UR28][R90.64], R27 ;  /* 0x0000001b5a007986 */ /* 0x0007e8000c10151c */
[----:B------:R4:W-:Y:S01]  /*7430*/  STG.E.U16 desc[UR28][R86.64], R83 ;  /* 0x0000005356007986 */ /* 0x0009e2000c10151c */
[----:B--2---:R-:W-:-:S03]  /*7440*/  PRMT R85, R20, 0x7632, R85 ;  /* 0x0000763214557816 */ /* 0x004fc60000000055 */
[----:B------:R2:W-:Y:S01]  /*7450*/  STG.E.U16 desc[UR28][R88.64], R20 ;  /* 0x0000001458007986 */ /* 0x0005e2000c10151c */
[----:B0-----:R-:W-:Y:S02]  /*7460*/  PRMT R69, R12, 0x7632, R69 ;  /* 0x000076320c457816 */ /* 0x001fe40000000045 */
[----:B---3--:R-:W-:Y:S01]  /*7470*/  PRMT R27, R23, 0x7632, R27 ;  /* 0x00007632171b7816 */ /* 0x008fe2000000001b */
[----:B------:R-:W-:Y:S01]  /*7480*/  STG.E.U16 desc[UR28][R92.64], R85 ;  /* 0x000000555c007986 */ /* 0x000fe2000c10151c */
[----:B----4-:R-:W-:-:S03]  /*7490*/  PRMT R87, R21, 0x7632, R87 ;  /* 0x0000763215577816 */ /* 0x010fc60000000057 */
[----:B------:R0:W-:Y:S04]  /*74a0*/  STG.E.U16 desc[UR28][R94.64], R21 ;  /* 0x000000155e007986 */ /* 0x0001e8000c10151c */
[----:B------:R-:W-:Y:S01]  /*74b0*/  STG.E.U16 desc[UR28][R96.64], R87 ;  /* 0x0000005760007986 */ /* 0x000fe2000c10151c */
[----:B--2---:R-:W-:-:S03]  /*74c0*/  PRMT R20, R13, 0x7632, R20 ;  /* 0x000076320d147816 */ /* 0x004fc60000000014 */
[----:B------:R2:W-:Y:S04]  /*74d0*/  STG.E.U16 desc[UR28][R98.64], R22 ;  /* 0x0000001662007986 */ /* 0x0005e8000c10151c */
[----:B------:R3:W-:Y:S01]  /*74e0*/  STG.E.U16 desc[UR28][R100.64], R26 ;  /* 0x0000001a64007986 */ /* 0x0007e2000c10151c */
[----:B0-----:R-:W-:-:S03]  /*74f0*/  PRMT R21, R14, 0x7632, R21 ;  /* 0x000076320e157816 */ /* 0x001fc60000000015 */
[----:B------:R1:W-:Y:S04]  /*7500*/  STG.E.U16 desc[UR28][R102.64], R23 ;  /* 0x0000001766007986 */ /* 0x0003e8000c10151c */
[----:B------:R0:W-:Y:S01]  /*7510*/  STG.E.U16 desc[UR28][R104.64], R27 ;  /* 0x0000001b68007986 */ /* 0x0001e2000c10151c */
[----:B--2---:R-:W-:-:S03]  /*7520*/  PRMT R22, R15, 0x7632, R22 ;  /* 0x000076320f167816 */ /* 0x004fc60000000016 */
[----:B------:R2:W-:Y:S01]  /*7530*/  STG.E.U16 desc[UR28][R106.64], R12 ;  /* 0x0000000c6a007986 */ /* 0x0005e2000c10151c */
[----:B---3--:R-:W-:-:S03]  /*7540*/  PRMT R26, R8, 0x7632, R26 ;  /* 0x00007632081a7816 */ /* 0x008fc6000000001a */
[----:B------:R-:W-:Y:S01]  /*7550*/  STG.E.U16 desc[UR28][R108.64], R69 ;  /* 0x000000456c007986 */ /* 0x000fe2000c10151c */
[----:B-1----:R-:W-:-:S03]  /*7560*/  PRMT R23, R28, 0x7632, R23 ;  /* 0x000076321c177816 */ /* 0x002fc60000000017 */
[----:B------:R1:W-:Y:S01]  /*7570*/  STG.E.U16 desc[UR28][R110.64], R13 ;  /* 0x0000000d6e007986 */ /* 0x0003e2000c10151c */
[----:B0-----:R-:W-:-:S03]  /*7580*/  PRMT R27, R11, 0x7632, R27 ;  /* 0x000076320b1b7816 */ /* 0x001fc6000000001b */
[----:B------:R0:W-:Y:S01]  /*7590*/  STG.E.U16 desc[UR28][R112.64], R20 ;  /* 0x0000001470007986 */ /* 0x0001e2000c10151c */
[----:B--2---:R-:W-:-:S03]  /*75a0*/  PRMT R12, R29, 0x7632, R12 ;  /* 0x000076321d0c7816 */ /* 0x004fc6000000000c */
[----:B------:R2:W-:Y:S04]  /*75b0*/  STG.E.U16 desc[UR28][R114.64], R14 ;  /* 0x0000000e72007986 */ /* 0x0005e8000c10151c */
[----:B------:R3:W-:Y:S01]  /*75c0*/  STG.E.U16 desc[UR28][R116.64], R21 ;  /* 0x0000001574007986 */ /* 0x0007e2000c10151c */
[----:B-1----:R-:W-:-:S03]  /*75d0*/  PRMT R13, R30, 0x7632, R13 ;  /* 0x000076321e0d7816 */ /* 0x002fc6000000000d */
[----:B------:R-:W-:Y:S01]  /*75e0*/  STG.E.U16 desc[UR28][R118.64], R15 ;  /* 0x0000000f76007986 */ /* 0x000fe2000c10151c */
[----:B0-----:R-:W-:-:S03]  /*75f0*/  PRMT R20, R16, 0x7632, R20 ;  /* 0x0000763210147816 */ /* 0x001fc60000000014 */
[----:B------:R0:W-:Y:S01]  /*7600*/  STG.E.U16 desc[UR28][R120.64], R22 ;  /* 0x0000001678007986 */ /* 0x0001e2000c10151c */
[----:B--2---:R-:W-:-:S03]  /*7610*/  PRMT R14, R31, 0x7632, R14 ;  /* 0x000076321f0e7816 */ /* 0x004fc6000000000e */
[----:B------:R1:W-:Y:S01]  /*7620*/  STG.E.U16 desc[UR28][R122.64], R28 ;  /* 0x0000001c7a007986 */ /* 0x0003e2000c10151c */
[----:B---3--:R-:W-:-:S03]  /*7630*/  PRMT R21, R17, 0x7632, R21 ;  /* 0x0000763211157816 */ /* 0x008fc60000000015 */
[----:B------:R2:W-:Y:S04]  /*7640*/  STG.E.U16 desc[UR28][R124.64], R23 ;  /* 0x000000177c007986 */ /* 0x0005e8000c10151c */
[----:B------:R-:W-:Y:S01]  /*7650*/  STG.E.U16 desc[UR28][R126.64], R29 ;  /* 0x0000001d7e007986 */ /* 0x000fe2000c10151c */
[----:B0-----:R-:W-:-:S03]  /*7660*/  PRMT R22, R18, 0x7632, R22 ;  /* 0x0000763212167816 */ /* 0x001fc60000000016 */
[----:B------:R-:W-:Y:S01]  /*7670*/  STG.E.U16 desc[UR28][R128.64], R12 ;  /* 0x0000000c80007986 */ /* 0x000fe2000c10151c */
[----:B-1----:R-:W-:-:S03]  /*7680*/  PRMT R28, R4, 0x7632, R28 ;  /* 0x00007632041c7816 */ /* 0x002fc6000000001c */
[----:B------:R-:W-:Y:S01]  /*7690*/  STG.E.U16 desc[UR28][R130.64], R30 ;  /* 0x0000001e82007986 */ /* 0x000fe2000c10151c */
[----:B--2---:R-:W-:-:S03]  /*76a0*/  PRMT R23, R19, 0x7632, R23 ;  /* 0x0000763213177816 */ /* 0x004fc60000000017 */
[----:B------:R-:W-:Y:S04]  /*76b0*/  STG.E.U16 desc[UR28][R132.64], R13 ;  /* 0x0000000d84007986 */ /* 0x000fe8000c10151c */
[----:B------:R0:W-:Y:S04]  /*76c0*/  STG.E.U16 desc[UR28][R134.64], R31 ;  /* 0x0000001f86007986 */ /* 0x0001e8000c10151c */
[----:B------:R-:W-:Y:S04]  /*76d0*/  STG.E.U16 desc[UR28][R136.64], R14 ;  /* 0x0000000e88007986 */ /* 0x000fe8000c10151c */
[----:B------:R-:W1:Y:S04]  /*76e0*/  LDS.128 R12, [R33+0x800] ;  /* 0x00080000210c7984 */ /* 0x000e680000000c00 */
[----:B------:R2:W-:Y:S01]  /*76f0*/  STG.E.U16 desc[UR28][R138.64], R16 ;  /* 0x000000108a007986 */ /* 0x0005e2000c10151c */
[----:B0-----:R-:W-:-:S03]  /*7700*/  PRMT R31, R9, 0x7632, R31 ;  /* 0x00007632091f7816 */ /* 0x001fc6000000001f */
[----:B------:R-:W-:Y:S04]  /*7710*/  STG.E.U16 desc[UR28][R140.64], R20 ;  /* 0x000000148c007986 */ /* 0x000fe8000c10151c */
[----:B------:R-:W-:Y:S04]  /*7720*/  STG.E.U16 desc[UR28][R142.64], R17 ;  /* 0x000000118e007986 */ /* 0x000fe8000c10151c */
[----:B------:R-:W-:Y:S01]  /*7730*/  STG.E.U16 desc[UR28][R144.64], R21 ;  /* 0x0000001590007986 */ /* 0x000fe2000c10151c */
[----:B--2---:R-:W-:-:S03]  /*7740*/  PRMT R16, R10, 0x7632, R16 ;  /* 0x000076320a107816 */ /* 0x004fc60000000010 */
[----:B------:R0:W-:Y:S04]  /*7750*/  STG.E.U16 desc[UR28][R146.64], R18 ;  /* 0x0000001292007986 */ /* 0x0001e8000c10151c */
[----:B------:R-:W-:Y:S04]  /*7760*/  STG.E.U16 desc[UR28][R148.64], R22 ;  /* 0x0000001694007986 */ /* 0x000fe8000c10151c */
[----:B------:R1:W-:Y:S04]  /*7770*/  STG.E.U16 desc[UR28][R150.64], R19 ;  /* 0x0000001396007986 */ /* 0x0003e8000c10151c */
[----:B------:R2:W-:Y:S01]  /*7780*/  STG.E.U16 desc[UR28][R40.64], R23 ;  /* 0x0000001728007986 */ /* 0x0005e2000c10151c */
[----:B0-----:R-:W-:-:S03]  /*7790*/  PRMT R18, R7, 0x7632, R18 ;  /* 0x0000763207127816 */ /* 0x001fc60000000012 */
[----:B------:R0:W-:Y:S04]  /*77a0*/  STG.E.U16 desc[UR28][R74.64], R8 ;  /* 0x000000084a007986 */ /* 0x0001e8000c10151c */
[----:B------:R-:W-:Y:S01]  /*77b0*/  STG.E.U16 desc[UR28][R72.64], R26 ;  /* 0x0000001a48007986 */ /* 0x000fe2000c10151c */
[----:B-1----:R-:W-:-:S03]  /*77c0*/  PRMT R19, R12, 0x7632, R19 ;  /* 0x000076320c137816 */ /* 0x002fc60000000013 */
[----:B------:R-:W-:Y:S01]  /*77d0*/  STG.E.U16 desc[UR28][R70.64], R9 ;  /* 0x0000000946007986 */ /* 0x000fe2000c10151c */
[----:B--2---:R-:W-:-:S03]  /*77e0*/  PRMT R23, R5, 0x7632, R23 ;  /* 0x0000763205177816 */ /* 0x004fc60000000017 */
[----:B------:R-:W-:Y:S01]  /*77f0*/  STG.E.U16 desc[UR28][R62.64], R31 ;  /* 0x0000001f3e007986 */ /* 0x000fe2000c10151c */
[----:B0-----:R-:W-:-:S03]  /*7800*/  PRMT R8, R6, 0x7632, R8 ;  /* 0x0000763206087816 */ /* 0x001fc60000000008 */
[----:B------:R-:W-:Y:S04]  /*7810*/  STG.E.U16 desc[UR28][R66.64], R10 ;  /* 0x0000000a42007986 */ /* 0x000fe8000c10151c */
[----:B------:R-:W-:Y:S04]  /*7820*/  STG.E.U16 desc[UR28][R64.64], R16 ;  /* 0x0000001040007986 */ /* 0x000fe8000c10151c */
[----:B------:R-:W-:Y:S04]  /*7830*/  STG.E.U16 desc[UR28][R60.64], R11 ;  /* 0x0000000b3c007986 */ /* 0x000fe8000c10151c */
[----:B------:R-:W-:Y:S04]  /*7840*/  STG.E.U16 desc[UR28][R54.64], R27 ;  /* 0x0000001b36007986 */ /* 0x000fe8000c10151c */
[----:B------:R0:W-:Y:S04]  /*7850*/  STG.E.U16 desc[UR28][R58.64], R4 ;  /* 0x000000043a007986 */ /* 0x0001e8000c10151c */
[----:B------:R-:W-:Y:S04]  /*7860*/  STG.E.U16 desc[UR28][R56.64], R28 ;  /* 0x0000001c38007986 */ /* 0x000fe8000c10151c */
[----:B------:R1:W-:Y:S04]  /*7870*/  STG.E.U16 desc[UR28][R52.64], R5 ;  /* 0x0000000534007986 */ /* 0x0003e8000c10151c */
[----:B------:R-:W-:Y:S01]  /*7880*/  STG.E.U16 desc[UR28][R46.64], R23 ;  /* 0x000000172e007986 */ /* 0x000fe2000c10151c */
[----:B0-----:R-:W-:-:S03]  /*7890*/  PRMT R4, R13, 0x7632, R4 ;  /* 0x000076320d047816 */ /* 0x001fc60000000004 */
[----:B------:R0:W-:Y:S04]  /*78a0*/  STG.E.U16 desc[UR28][R50.64], R6 ;  /* 0x0000000632007986 */ /* 0x0001e8000c10151c */
[----:B------:R2:W-:Y:S01]  /*78b0*/  STG.E.U16 desc[UR28][R48.64], R8 ;  /* 0x0000000830007986 */ /* 0x0005e2000c10151c */
[----:B-1----:R-:W-:-:S03]  /*78c0*/  IMAD.SHL.U32 R5, R2, 0x4, RZ ;  /* 0x0000000402057824 */ /* 0x002fc600078e00ff */
[----:B------:R-:W-:Y:S04]  /*78d0*/  STG.E.U16 desc[UR28][R44.64], R7 ;  /* 0x000000072c007986 */ /* 0x000fe8000c10151c */
[----:B------:R-:W-:Y:S01]  /*78e0*/  STG.E.U16 desc[UR28][R36.64], R18 ;  /* 0x0000001224007986 */ /* 0x000fe2000c10151c */
[----:B0-----:R-:W-:-:S03]  /*78f0*/  PRMT R6, R15, 0x7632, R6 ;  /* 0x000076320f067816 */ /* 0x001fc60000000006 */
[----:B------:R-:W-:Y:S01]  /*7900*/  STG.E.U16 desc[UR28][R42.64], R12 ;  /* 0x0000000c2a007986 */ /* 0x000fe2000c10151c */
[----:B--2---:R-:W0:Y:S03]  /*7910*/  LDC.64 R8, c[0x0][0x3a0] ;  /* 0x0000e800ff087b82 */ /* 0x004e260000000a00 */
[----:B------:R1:W-:Y:S04]  /*7920*/  STG.E.U16 desc[UR28][R38.64], R19 ;  /* 0x0000001326007986 */ /* 0x0003e8000c10151c */
[----:B------:R-:W-:Y:S04]  /*7930*/  STG.E.U16 desc[UR28][R34.64], R13 ;  /* 0x0000000d22007986 */ /* 0x000fe8000c10151c */
[----:B------:R-:W-:Y:S01]  /*7940*/  STG.E.U16 desc[UR28][R24.64], R4 ;  /* 0x0000000418007986 */ /* 0x000fe2000c10151c */
[----:B-1----:R-:W-:-:S03]  /*7950*/  PRMT R39, R14, 0x7632, R39 ;  /* 0x000076320e277816 */ /* 0x002fc60000000027 */
[----:B------:R-:W-:Y:S04]  /*7960*/  STG.E.U16 desc[UR28][R80.64], R14 ;  /* 0x0000000e50007986 */ /* 0x000fe8000c10151c */
[----:B------:R-:W-:Y:S04]  /*7970*/  STG.E.U16 desc[UR28][R78.64], R39 ;  /* 0x000000274e007986 */ /* 0x000fe8000c10151c */
[----:B------:R-:W-:Y:S01]  /*7980*/  STG.E.U16 desc[UR28][R76.64], R15 ;  /* 0x0000000f4c007986 */ /* 0x000fe2000c10151c */
[----:B0-----:R-:W-:-:S03]  /*7990*/  IADD3 R2, P1, P2, R5, UR6, R8 ;  /* 0x0000000605027c10 */ /* 0x001fc6000fa3e008 */
[----:B------:R-:W-:Y:S01]  /*79a0*/  STG.E.U16 desc[UR28][R152.64], R6 ;  /* 0x0000000698007986 */ /* 0x000fe2000c10151c */
[----:B------:R-:W-:Y:S06]  /*79b0*/  BAR.SYNC.DEFER_BLOCKING 0x0 ;  /* 0x0000000000007b1d */ /* 0x000fec0000010000 */
[----:B------:R0:W-:Y:S02]  /*79c0*/  STSM.16.M88 [R3], R32 ;  /* 0x0000002003007844 */ /* 0x0001e40000000000 */
[----:B------:R-:W-:Y:S01]  /*79d0*/  BAR.SYNC.DEFER_BLOCKING 0x0 ;  /* 0x0000000000007b1d */ /* 0x000fe20000010000 */
[----:B0-----:R-:W-:-:S05]  /*79e0*/  IADD3.X R3, PT, PT, R0, UR5, R9, P1, P2 ;  /* 0x0000000500037c10 */ /* 0x001fca0008fe4409 */
[----:B------:R-:W0:Y:S04]  /*79f0*/  LDSM.16.M88 R7, [R68+UR22] ;  /* 0x000000164407783b */ /* 0x000e280008000000 */
[----:B0-----:R0:W-:Y:S01]  /*7a00*/  @!P0 STG.E desc[UR28][R2.64], R7 ;  /* 0x0000000702008986 */ /* 0x0011e2000c10191c */
[----:B------:R-:W-:Y:S06]  /*7a10*/  BAR.SYNC.DEFER_BLOCKING 0x0 ;  /* 0x0000000000007b1d */ /* 0x000fec0000010000 */
[----:B------:R-:W-:Y:S05]  /*7a20*/  @P5 BRA `(.L_x_22) ;  /* 0x0000000000a05947 */ /* 0x000fea0003800000 */
[----:B------:R-:W1:Y:S01]  /*7a30*/  S2UR UR5, SR_CgaCtaId ;  /* 0x00000000000579c3 */ /* 0x000e620000008800 */
[----:B------:R-:W-:Y:S01]  /*7a40*/  NOP ;  /* 0x0000000000007918 */ /* 0x000fe20000000000 */
[----:B------:R-:W-:Y:S01]  /*7a50*/  UMOV UR4, 0x50 ;  /* 0x0000005000047882 */ /* 0x000fe20000000000 */
[----:B------:R-:W-:Y:S02]  /*7a60*/  IMAD.U32 R0, RZ, RZ, UR27 ;  /* 0x0000001bff007e24 */ /* 0x000fe4000f8e00ff */
[----:B0-----:R-:W-:Y:S02]  /*7a70*/  HFMA2 R7, -RZ, RZ, 0, 5.9604644775390625e-08 ;  /* 0x00000001ff077431 */ /* 0x001fe400000001ff */
[----:B------:R-:W-:Y:S01]  /*7a80*/  IMAD.MOV.U32 R3, RZ, RZ, 0xff ;  /* 0x000000ffff037424 */ /* 0x000fe200078e00ff */
[----:B------:R-:W-:-:S04]  /*7a90*/  LOP3.LUT R0, R0, 0xffff, RZ, 0xc0, !PT ;  /* 0x0000ffff00007812 */ /* 0x000fc800078ec0ff */
[----:B------:R-:W-:-:S05]  /*7aa0*/  SHF.R.U32.HI R0, RZ, 0x5, R0 ;  /* 0x00000005ff007819 */ /* 0x000fca0000011600 */
[----:B------:R-:W-:Y:S01]  /*7ab0*/  VIADD R2, R0, 0x10 ;  /* 0x0000001000027836 */ /* 0x000fe20000000000 */
[----:B------:R-:W-:Y:S01]  /*7ac0*/  SHF.L.U32 R0, R3, R0, RZ ;  /* 0x0000000003007219 */ /* 0x000fe200000006ff */
[----:B-1----:R-:W-:-:S03]  /*7ad0*/  ULEA UR6, UR5, UR4, 0x18 ;  /* 0x0000000405067291 */ /* 0x002fc6000f8ec0ff */
[----:B------:R-:W-:-:S04]  /*7ae0*/  SHF.L.U32 R3, R7, R2, RZ ;  /* 0x0000000207037219 */ /* 0x000fc800000006ff */
[----:B------:R-:W-:Y:S02]  /*7af0*/  LOP3.LUT R0, R3, R0, RZ, 0xfc, !PT ;  /* 0x0000000003007212 */ /* 0x000fe400078efcff */
[----:B------:R-:W0:Y:S02]  /*7b00*/  LDS R5, [UR6] ;  /* 0x00000006ff057984 */ /* 0x000e240008000800 */
[C---:B------:R-:W-:Y:S02]  /*7b10*/  LOP3.LUT R2, R0.reuse, 0xffff, RZ, 0xc0, !PT ;  /* 0x0000ffff00027812 */ /* 0x040fe400078ec0ff */
[----:B0-----:R-:W-:-:S04]  /*7b20*/  LOP3.LUT R3, R0, 0xffff, R5, 0x80, !PT ;  /* 0x0000ffff00037812 */ /* 0x001fc800078e8005 */
[----:B------:R-:W-:-:S13]  /*7b30*/  ISETP.NE.AND P0, PT, R3, R2, PT ;  /* 0x000000020300720c */ /* 0x000fda0003f05270 */
[----:B------:R-:W-:Y:S05]  /*7b40*/  @P0 BRA `(.L_x_23) ;  /* 0x0000000000500947 */ /* 0x000fea0003800000 */
[----:B------:R-:W-:Y:S02]  /*7b50*/  SHF.R.U32.HI R5, RZ, 0x10, R5 ;  /* 0x00000010ff057819 */ /* 0x000fe40000011605 */
[----:B------:R-:W-:-:S04]  /*7b60*/  SHF.R.U32.HI R2, RZ, 0x10, R0 ;  /* 0x00000010ff027819 */ /* 0x000fc80000011600 */
[----:B------:R-:W-:-:S04]  /*7b70*/  LOP3.LUT R5, R5, R2, RZ, 0xc0, !PT ;  /* 0x0000000205057212 */ /* 0x000fc800078ec0ff */
[----:B------:R-:W-:-:S13]  /*7b80*/  ISETP.NE.AND P0, PT, R5, R2, PT ;  /* 0x000000020500720c */ /* 0x000fda0003f05270 */
[----:B------:R-:W-:Y:S05]  /*7b90*/  @P0 BRA `(.L_x_24) ;  /* 0x0000000000300947 */ /* 0x000fea0003800000 */
[----:B------:R-:W-:Y:S01]  /*7ba0*/  R2UR UR4, R0 ;  /* 0x00000000000472ca */ /* 0x000fe200000e0000 */
[----:B------:R-:W-:Y:S01]  /*7bb0*/  VOTEU.ANY UR5, UPT, PT ;  /* 0x0000000000057886 */ /* 0x000fe200038e0100 */
[----:B------:R-:W0:Y:S01]  /*7bc0*/  S2R R0, SR_LANEID ;  /* 0x0000000000007919 */ /* 0x000e220000000000 */
[----:B------:R-:W-:-:S10]  /*7bd0*/  UFLO.U32 UR5, UR5 ;  /* 0x00000005000572bd */ /* 0x000fd400080e0000 */
[----:B------:R-:W-:-:S06]  /*7be0*/  ULOP3.LUT UR4, URZ, UR4, URZ, 0x33, !UPT ;  /* 0x00000004ff047292 */ /* 0x000fcc000f8e33ff */
[----:B------:R-:W-:-:S04]  /*7bf0*/  IMAD.U32 R2, RZ, RZ, UR4 ;  /* 0x00000004ff027e24 */ /* 0x000fc8000f8e00ff */
[----:B------:R-:W1:Y:S02]  /*7c00*/  REDUX UR7, R2 ;  /* 0x00000000020773c4 */ /* 0x000e640000000000 */
[----:B------:R2:W-:Y:S01]  /*7c10*/  UTCATOMSWS.AND URZ, UR4 ;  /* 0x0000000400ff79e3 */ /* 0x0005e20008000000 */
[----:B0-----:R-:W-:Y:S01]  /*7c20*/  ISETP.EQ.U32.AND P0, PT, R0, UR5, PT ;  /* 0x0000000500007c0c */ /* 0x001fe2000bf02070 */
[----:B-1----:R-:W-:-:S12]  /*7c30*/  IMAD.U32 R0, RZ, RZ, UR7 ;  /* 0x00000007ff007e24 */ /* 0x002fd8000f8e00ff */
[----:B------:R2:W-:Y:S01]  /*7c40*/  @P0 ATOMS.AND RZ, [UR6], R0 ;  /* 0x00000000ffff098c */ /* 0x0005e2000a800006 */
[----:B------:R-:W-:Y:S05]  /*7c50*/  BRA `(.L_x_22) ;  /* 0x0000000000147947 */ /* 0x000fea0003800000 */
.L_x_24:
[----:B------:R-:W-:-:S07]  /*7c60*/  MOV R2, 0x7c80 ;  /* 0x00007c8000027802 */ /* 0x000fce0000000f00 */
[----:B------:R-:W-:Y:S05]  /*7c70*/  CALL.REL.NOINC `($__internal_0_$__cuda_sm10x_tcgen05_guardrail_trap_col_being_dealloced_not_returned_by_alloc) ;  /* 0x0000000000447944 */ /* 0x000fea0003c00000 */
[----:B------:R-:W-:Y:S05]  /*7c80*/  BRA `(.L_x_22) ;  /* 0x0000000000087947 */ /* 0x000fea0003800000 */
.L_x_23:
[----:B------:R-:W-:-:S07]  /*7c90*/  MOV R2, 0x7cb0 ;  /* 0x00007cb000027802 */ /* 0x000fce0000000f00 */
[----:B------:R-:W-:Y:S05]  /*7ca0*/  CALL.REL.NOINC `($__internal_2_$__cuda_sm10x_tcgen05_guardrail_trap_unallocated_columns_being_dealloced) ;  /* 0x0000000000507944 */ /* 0x000fea0003c00000 */
.L_x_22:
[----:B------:R-:W-:Y:S01]  /*7cb0*/  NOP ;  /* 0x0000000000007918 */ /* 0x000fe20000000000 */
[----:B--2---:R-:W-:Y:S05]  /*7cc0*/  EXIT ;  /* 0x000000000000794d */ /* 0x004fea0003800000 */
.L_x_8:
[----:B------:R-:W1:Y:S02]  /*7cd0*/  SYNCS.PHASECHK.TRANS64.TRYWAIT P2, [UR22+0x5000], RZ ;  /* 0x005000ffff0075a7 */ /* 0x000e640008041116 */
[----:B-1----:R-:W-:Y:S05]  /*7ce0*/  @!P2 BRA `(.L_x_8) ;  /* 0xfffffffc00f8a947 */ /* 0x002fea000383ffff */
[----:B------:R-:W-:Y:S05]  /*7cf0*/  BRA `(.L_x_7) ;  /* 0xffffffac00c87947 */ /* 0x000fea000383ffff */
.L_x_17:
[----:B------:R-:W1:Y:S02]  /*7d00*/  SYNCS.PHASECHK.TRANS64.TRYWAIT P0, [UR22+0x7010], RZ ;  /* 0x007010ffff0075a7 */ /* 0x000e640008001116 */
[----:B-1----:R-:W-:Y:S05]  /*7d10*/  @!P0 BRA `(.L_x_17) ;  /* 0xfffffffc00f88947 */ /* 0x002fea000383ffff */
[----:B------:R-:W-:Y:S05]  /*7d20*/  BRA `(.L_x_25) ;  /* 0xffffffc400647947 */ /* 0x000fea000383ffff */
.L_x_18:
[----:B------:R-:W1:Y:S02]  /*7d30*/  SYNCS.PHASECHK.TRANS64.TRYWAIT P0, [UR26], R14 ;  /* 0x0000000eff0075a7 */ /* 0x000e64000800111a */
[----:B-1----:R-:W-:Y:S05]  /*7d40*/  @!P0 BRA `(.L_x_18) ;  /* 0xfffffffc00f88947 */ /* 0x002fea000383ffff */
[----:B------:R-:W-:Y:S05]  /*7d50*/  BRA `(.L_x_26) ;  /* 0xffffffc800d47947 */ /* 0x000fea000383ffff */
.L_x_21:
[----:B------:R-:W0:Y:S02]  /*7d60*/  SYNCS.PHASECHK.TRANS64.TRYWAIT P0, [UR26], R4 ;  /* 0x00000004ff0075a7 */ /* 0x000e24000800111a */
[----:B0-----:R-:W-:Y:S05]  /*7d70*/  @!P0 BRA `(.L_x_21) ;  /* 0xfffffffc00f88947 */ /* 0x001fea000383ffff */
[----:B------:R-:W-:Y:S05]  /*7d80*/  BRA `(.L_x_27) ;  /* 0xffffffd400687947 */ /* 0x000fea000383ffff */
        .weak           $__internal_0_$__cuda_sm10x_tcgen05_guardrail_trap_col_being_dealloced_not_returned_by_alloc
        .type           $__internal_0_$__cuda_sm10x_tcgen05_guardrail_trap_col_being_dealloced_not_returned_by_alloc,@function
        .size           $__internal_0_$__cuda_sm10x_tcgen05_guardrail_trap_col_being_dealloced_not_returned_by_alloc,($__internal_1_$__cuda_sm10x_tcgen05_guardrail_trap_phase_invalid_during_alloc - $__internal_0_$__cuda_sm10x_tcgen05_guardrail_trap_col_being_dealloced_not_returned_by_alloc)
$__internal_0_$__cuda_sm10x_tcgen05_guardrail_trap_col_being_dealloced_not_returned_by_alloc:
[----:B------:R-:W-:Y:S05]  /*7d90*/  BPT.TRAP 0x1 ;  /* 0x000000040000795c */ /* 0x000fea0000300000 */
[----:B------:R-:W-:-:S04]  /*7da0*/  MOV R3, 0x0 ;  /* 0x0000000000037802 */ /* 0x000fc80000000f00 */
[----:B------:R-:W-:Y:S05]  /*7db0*/  RET.REL.NODEC R2 `(attn_fwd) ;  /* 0xffffff8002907950 */ /* 0x000fea0003c3ffff */
        .weak           $__internal_1_$__cuda_sm10x_tcgen05_guardrail_trap_phase_invalid_during_alloc
        .type           $__internal_1_$__cuda_sm10x_tcgen05_guardrail_trap_phase_invalid_during_alloc,@function
        .size           $__internal_1_$__cuda_sm10x_tcgen05_guardrail_trap_phase_invalid_during_alloc,($__internal_2_$__cuda_sm10x_tcgen05_guardrail_trap_unallocated_columns_being_dealloced - $__internal_1_$__cuda_sm10x_tcgen05_guardrail_trap_phase_invalid_during_alloc)
$__internal_1_$__cuda_sm10x_tcgen05_guardrail_trap_phase_invalid_during_alloc:
[----:B------:R-:W-:Y:S05]  /*7dc0*/  BPT.TRAP 0x1 ;  /* 0x000000040000795c */ /* 0x000fea0000300000 */
[----:B------:R-:W-:-:S04]  /*7dd0*/  IMAD.MOV.U32 R3, RZ, RZ, 0x0 ;  /* 0x00000000ff037424 */ /* 0x000fc800078e00ff */
[----:B------:R-:W-:Y:S05]  /*7de0*/  RET.REL.NODEC R2 `(attn_fwd) ;  /* 0xffffff8002847950 */ /* 0x000fea0003c3ffff */
        .weak           $__internal_2_$__cuda_sm10x_tcgen05_guardrail_trap_unallocated_columns_being_dealloced
        .type           $__internal_2_$__cuda_sm10x_tcgen05_guardrail_trap_unallocated_columns_being_dealloced,@function
        .size           $__internal_2_$__cuda_sm10x_tcgen05_guardrail_trap_unallocated_columns_being_dealloced,(.L_x_31 - $__internal_2_$__cuda_sm10x_tcgen05_guardrail_trap_unallocated_columns_being_dealloced)
$__internal_2_$__cuda_sm10x_tcgen05_guardrail_trap_unallocated_columns_being_dealloced:
[----:B------:R-:W-:Y:S05]  /*7df0*/  BPT.TRAP 0x1 ;  /* 0x000000040000795c */ /* 0x000fea0000300000 */
[----:B------:R-:W-:-:S04]  /*7e00*/  IMAD.MOV.U32 R3, RZ, RZ, 0x0 ;  /* 0x00000000ff037424 */ /* 0x000fc800078e00ff */
[----:B------:R-:W-:Y:S05]  /*7e10*/  RET.REL.NODEC R2 `(attn_fwd) ;  /* 0xffffff8002787950 */ /* 0x000fea0003c3ffff */
.L_x_28:
[----:B------:R-:W-:-:S00]  /*7e20*/  BRA `(.L_x_28) ;  /* 0xfffffffc00fc7947 */ /* 0x000fc0000383ffff */
[----:B------:R-:W-:-:S00]  /*7e30*/  NOP ;  /* 0x0000000000007918 */ /* 0x000fc00000000000 */
        /* <DEDUP_REMOVED lines=12> */
.L_x_31:


//--------------------- .nv.global.init           --------------------------
	.section	.nv.global.init,"aw",@progbits
.nv.global.init:
	.type		_$_str,@object
	.size		_$_str,(.L_3 - _$_str)
_$_str:
        /*0000*/ 	.byte	0x5f, 0x5f, 0x43, 0x55, 0x44, 0x41, 0x5f, 0x46, 0x54, 0x5a, 0x00
.L_3:


//--------------------- .nv.shared.attn_fwd       --------------------------
	.section	.nv.shared.attn_fwd,"aw",@nobits
	.sectionflags	@""
	.align	16
	.zero		1024


//--------------------- .nv.shared.reserved.0     --------------------------
	.section	.nv.shared.reserved.0,"aw",@nobits
	.align	8
	.weak		__nv_reservedSMEM_offset_0_alias
	.size		__nv_reservedSMEM_offset_0_alias, 0, 64
	.other		__nv_reservedSMEM_offset_0_alias,@"STO_CUDA_RESERVED_SHARED STV_DEFAULT"
__nv_reservedSMEM_offset_0_alias:
	.zero		0
.nv.shared.reserved.0:
	.zero		64
	.weak		__nv_reservedSMEM_allocation_phase
	.type		__nv_reservedSMEM_allocation_phase,@object
	.size		__nv_reservedSMEM_allocation_phase,(.L_0 - __nv_reservedSMEM_allocation_phase)
__nv_reservedSMEM_allocation_phase:
	.zero		1
.L_0:
	.zero		7
	.weak		__nv_reservedSMEM_devtool_atexit_pc
	.type		__nv_reservedSMEM_devtool_atexit_pc,@object
	.size		__nv_reservedSMEM_devtool_atexit_pc,(__nv_reservedSMEM_allocation_mask - __nv_reservedSMEM_devtool_atexit_pc)
__nv_reservedSMEM_devtool_atexit_pc:
	.zero		8
	.weak		__nv_reservedSMEM_allocation_mask
	.type		__nv_reservedSMEM_allocation_mask,@object
	.size		__nv_reservedSMEM_allocation_mask,(.L_2 - __nv_reservedSMEM_allocation_mask)
__nv_reservedSMEM_allocation_mask:
	.zero		4
.L_2:


//--------------------- .nv.constant0.attn_fwd    --------------------------
	.section	.nv.constant0.attn_fwd,"a",@progbits
	.sectionflags	@""
	.align	4
.nv.constant0.attn_fwd:
	.zero		1032


//--------------------- SYMBOLS --------------------------

	.type		.nv.reservedSmem.offset0,@object
	.size		.nv.reservedSmem.offset0,0x4
	.type		.nv.reservedSmem.cap,@object
	.size		.nv.reservedSmem.cap,0x4
